//
// Generated by NVIDIA NVVM Compiler
//
// Compiler Build ID: CL-36424714
// Cuda compilation tools, release 13.0, V13.0.88
// Based on NVVM 20.0.0
//

.version 9.0
.target sm_100
.address_size 64

	// .globl	_Z6anglesPVfS0_S0_S0_iiiiPVi
// _ZZ6anglesPVfS0_S0_S0_iiiiPViE6shared has been demoted
.global .align 4 .b8 __cudart_i2opi_f[24] = {65, 144, 67, 60, 153, 149, 98, 219, 192, 221, 52, 245, 209, 87, 39, 252, 41, 21, 68, 78, 110, 131, 249, 162};

.visible .entry _Z6anglesPVfS0_S0_S0_iiiiPVi(
	.param .u64 .ptr .align 1 _Z6anglesPVfS0_S0_S0_iiiiPVi_param_0,
	.param .u64 .ptr .align 1 _Z6anglesPVfS0_S0_S0_iiiiPVi_param_1,
	.param .u64 .ptr .align 1 _Z6anglesPVfS0_S0_S0_iiiiPVi_param_2,
	.param .u64 .ptr .align 1 _Z6anglesPVfS0_S0_S0_iiiiPVi_param_3,
	.param .u32 _Z6anglesPVfS0_S0_S0_iiiiPVi_param_4,
	.param .u32 _Z6anglesPVfS0_S0_S0_iiiiPVi_param_5,
	.param .u32 _Z6anglesPVfS0_S0_S0_iiiiPVi_param_6,
	.param .u32 _Z6anglesPVfS0_S0_S0_iiiiPVi_param_7,
	.param .u64 .ptr .align 1 _Z6anglesPVfS0_S0_S0_iiiiPVi_param_8
)
{
	.local .align 16 .b8 	__local_depot0[752];
	.reg .b64 	%SP;
	.reg .b64 	%SPL;
	.reg .pred 	%p<47>;
	.reg .b32 	%r<250>;
	.reg .b32 	%f<328>;
	.reg .b64 	%rd<119>;
	.reg .b64 	%fd<11>;
	// demoted variable
	.shared .align 4 .b8 _ZZ6anglesPVfS0_S0_S0_iiiiPViE6shared[2880];
	mov.u64 	%SPL, __local_depot0;
	ld.param.u32 	%r75, [_Z6anglesPVfS0_S0_S0_iiiiPVi_param_4];
	ld.param.u32 	%r227, [_Z6anglesPVfS0_S0_S0_iiiiPVi_param_5];
	ld.param.u32 	%r77, [_Z6anglesPVfS0_S0_S0_iiiiPVi_param_7];
	add.u64 	%rd1, %SPL, 0;
	add.u64 	%rd2, %SPL, 0;
	add.u64 	%rd3, %SPL, 0;
	add.u64 	%rd4, %SPL, 0;
	add.u64 	%rd5, %SPL, 0;
	add.u64 	%rd6, %SPL, 32;
	mov.u32 	%r1, %tid.x;
	mov.f32 	%f35, 0f4322035A;
	mov.f32 	%f36, 0f43244FF0;
	mov.f32 	%f37, 0f43270821;
	mov.f32 	%f38, 0f432A90DB;
	st.local.v4.f32 	[%rd6], {%f38, %f37, %f36, %f35};
	mov.f32 	%f39, 0f431ADB15;
	mov.f32 	%f40, 0f431C70FD;
	mov.f32 	%f41, 0f431E23D2;
	mov.f32 	%f42, 0f431FFB51;
	st.local.v4.f32 	[%rd6+16], {%f42, %f41, %f40, %f39};
	mov.f32 	%f43, 0f43154C81;
	mov.f32 	%f44, 0f43169810;
	mov.f32 	%f45, 0f4317F20C;
	mov.f32 	%f46, 0f43195CBD;
	st.local.v4.f32 	[%rd6+32], {%f46, %f45, %f44, %f43};
	mov.f32 	%f47, 0f43108EC8;
	mov.f32 	%f48, 0f4311AFCC;
	mov.f32 	%f49, 0f4312D9B6;
	mov.f32 	%f50, 0f43140D8B;
	st.local.v4.f32 	[%rd6+48], {%f50, %f49, %f48, %f47};
	mov.f32 	%f51, 0f430C5452;
	mov.f32 	%f52, 0f430D592C;
	mov.f32 	%f53, 0f430E6427;
	mov.f32 	%f54, 0f430F75D0;
	st.local.v4.f32 	[%rd6+64], {%f54, %f53, %f52, %f51};
	mov.f32 	%f55, 0f4308755E;
	mov.f32 	%f56, 0f430965FF;
	mov.f32 	%f57, 0f430A5B22;
	mov.f32 	%f58, 0f430B551E;
	st.local.v4.f32 	[%rd6+80], {%f58, %f57, %f56, %f55};
	mov.f32 	%f59, 0f4304DA53;
	mov.f32 	%f60, 0f4305BBA9;
	mov.f32 	%f61, 0f4306A076;
	mov.f32 	%f62, 0f430788F3;
	st.local.v4.f32 	[%rd6+96], {%f62, %f61, %f60, %f59};
	mov.f32 	%f63, 0f430173C9;
	mov.f32 	%f64, 0f43024925;
	mov.f32 	%f65, 0f4303213F;
	mov.f32 	%f66, 0f4303FC40;
	st.local.v4.f32 	[%rd6+112], {%f66, %f65, %f64, %f63};
	mov.f32 	%f67, 0f42FC6E0E;
	mov.f32 	%f68, 0f42FE0589;
	mov.f32 	%f69, 0f42FFA175;
	mov.f32 	%f70, 0f4300A107;
	st.local.v4.f32 	[%rd6+128], {%f70, %f69, %f68, %f67};
	mov.f32 	%f71, 0f42F63866;
	mov.f32 	%f72, 0f42F7C028;
	mov.f32 	%f73, 0f42F94B90;
	mov.f32 	%f74, 0f42FADACD;
	st.local.v4.f32 	[%rd6+144], {%f74, %f73, %f72, %f71};
	mov.f32 	%f75, 0f42F03AAA;
	mov.f32 	%f76, 0f42F1B567;
	mov.f32 	%f77, 0f42F3332E;
	mov.f32 	%f78, 0f42F4B420;
	st.local.v4.f32 	[%rd6+160], {%f78, %f77, %f76, %f75};
	mov.f32 	%f79, 0f42EA6B7B;
	mov.f32 	%f80, 0f42EBDB5A;
	mov.f32 	%f81, 0f42ED4DC3;
	mov.f32 	%f82, 0f42EEC2D4;
	st.local.v4.f32 	[%rd6+176], {%f82, %f81, %f80, %f79};
	mov.f32 	%f83, 0f42E4C34A;
	mov.f32 	%f84, 0f42E62A0B;
	mov.f32 	%f85, 0f42E792ED;
	mov.f32 	%f86, 0f42E8FE0A;
	st.local.v4.f32 	[%rd6+192], {%f86, %f85, %f84, %f83};
	mov.f32 	%f87, 0f42DF3BDB;
	mov.f32 	%f88, 0f42E09AF2;
	mov.f32 	%f89, 0f42E1FBD4;
	mov.f32 	%f90, 0f42E35E95;
	st.local.v4.f32 	[%rd6+208], {%f90, %f89, %f88, %f87};
	mov.f32 	%f91, 0f42D9CFEC;
	mov.f32 	%f92, 0f42DB2896;
	mov.f32 	%f93, 0f42DC82C0;
	mov.f32 	%f94, 0f42DDDE7C;
	st.local.v4.f32 	[%rd6+224], {%f94, %f93, %f92, %f91};
	mov.f32 	%f95, 0f42D47AF6;
	mov.f32 	%f96, 0f42D5CE45;
	mov.f32 	%f97, 0f42D722D4;
	mov.f32 	%f98, 0f42D878B0;
	st.local.v4.f32 	[%rd6+240], {%f98, %f97, %f96, %f95};
	mov.f32 	%f99, 0f42CF3903;
	mov.f32 	%f100, 0f42D087EB;
	mov.f32 	%f101, 0f42D1D7D7;
	mov.f32 	%f102, 0f42D328D6;
	st.local.v4.f32 	[%rd6+256], {%f102, %f101, %f100, %f99};
	mov.f32 	%f103, 0f42CA068D;
	mov.f32 	%f104, 0f42CB51E5;
	mov.f32 	%f105, 0f42CC9E0E;
	mov.f32 	%f106, 0f42CDEB13;
	st.local.v4.f32 	[%rd6+272], {%f106, %f105, %f104, %f103};
	mov.f32 	%f107, 0f42C4E05D;
	mov.f32 	%f108, 0f42C628ED;
	mov.f32 	%f109, 0f42C7721D;
	mov.f32 	%f110, 0f42C8BBF9;
	st.local.v4.f32 	[%rd6+288], {%f110, %f109, %f108, %f107};
	mov.f32 	%f111, 0f42BFC37F;
	mov.f32 	%f112, 0f42C109FF;
	mov.f32 	%f113, 0f42C250F1;
	mov.f32 	%f114, 0f42C39862;
	st.local.v4.f32 	[%rd6+304], {%f114, %f113, %f112, %f111};
	mov.f32 	%f115, 0f42BAAD2A;
	mov.f32 	%f116, 0f42BBF248;
	mov.f32 	%f117, 0f42BD37AE;
	mov.f32 	%f118, 0f42BE7D68;
	st.local.v4.f32 	[%rd6+320], {%f118, %f117, %f116, %f115};
	mov.f32 	%f119, 0f42B59AB5;
	mov.f32 	%f120, 0f42B6DF1A;
	mov.f32 	%f121, 0f42B8239D;
	mov.f32 	%f122, 0f42B9684A;
	st.local.v4.f32 	[%rd6+336], {%f122, %f121, %f120, %f119};
	mov.f32 	%f123, 0f42B08989;
	mov.f32 	%f124, 0f42B1CDD9;
	mov.f32 	%f125, 0f42B3121F;
	mov.f32 	%f126, 0f42B45665;
	st.local.v4.f32 	[%rd6+352], {%f126, %f125, %f124, %f123};
	mov.f32 	%f127, 0f42AB7713;
	mov.f32 	%f128, 0f42ACBBF4;
	mov.f32 	%f129, 0f42AE00A0;
	mov.f32 	%f130, 0f42AF4524;
	st.local.v4.f32 	[%rd6+368], {%f130, %f129, %f128, %f127};
	mov.f32 	%f131, 0f42A660BE;
	mov.f32 	%f132, 0f42A7A6D6;
	mov.f32 	%f133, 0f42A8EC8F;
	mov.f32 	%f134, 0f42AA31F5;
	st.local.v4.f32 	[%rd6+384], {%f134, %f133, %f132, %f131};
	mov.f32 	%f135, 0f42A143E0;
	mov.f32 	%f136, 0f42A28BDB;
	mov.f32 	%f137, 0f42A3D34C;
	mov.f32 	%f138, 0f42A51A3F;
	st.local.v4.f32 	[%rd6+400], {%f138, %f137, %f136, %f135};
	mov.f32 	%f139, 0f429C1DB1;
	mov.f32 	%f140, 0f429D6845;
	mov.f32 	%f141, 0f429EB221;
	mov.f32 	%f142, 0f429FFB51;
	st.local.v4.f32 	[%rd6+416], {%f142, %f141, %f140, %f139};
	mov.f32 	%f143, 0f4296EB3A;
	mov.f32 	%f144, 0f4298392A;
	mov.f32 	%f145, 0f42998630;
	mov.f32 	%f146, 0f429AD259;
	st.local.v4.f32 	[%rd6+432], {%f146, %f145, %f144, %f143};
	mov.f32 	%f147, 0f4291A948;
	mov.f32 	%f148, 0f4292FB68;
	mov.f32 	%f149, 0f42944C67;
	mov.f32 	%f150, 0f42959C53;
	st.local.v4.f32 	[%rd6+448], {%f150, %f149, %f148, %f147};
	mov.f32 	%f151, 0f428C5452;
	mov.f32 	%f152, 0f428DAB8D;
	mov.f32 	%f153, 0f428F016A;
	mov.f32 	%f154, 0f429055F8;
	st.local.v4.f32 	[%rd6+464], {%f154, %f153, %f152, %f151};
	mov.f32 	%f155, 0f4286E862;
	mov.f32 	%f156, 0f428845C2;
	mov.f32 	%f157, 0f4289A17E;
	mov.f32 	%f158, 0f428AFBA8;
	st.local.v4.f32 	[%rd6+480], {%f158, %f157, %f156, %f155};
	mov.f32 	%f159, 0f428160F3;
	mov.f32 	%f160, 0f4282C5A9;
	mov.f32 	%f161, 0f4284286A;
	mov.f32 	%f162, 0f4285894B;
	st.local.v4.f32 	[%rd6+496], {%f162, %f161, %f160, %f159};
	mov.f32 	%f163, 0f42777185;
	mov.f32 	%f164, 0f427A4C66;
	mov.f32 	%f165, 0f427D22A0;
	mov.f32 	%f166, 0f427FF465;
	st.local.v4.f32 	[%rd6+512], {%f166, %f165, %f164, %f163};
	mov.f32 	%f167, 0f426BD326;
	mov.f32 	%f168, 0f426EC2D4;
	mov.f32 	%f169, 0f4271ACF5;
	mov.f32 	%f170, 0f427491C7;
	st.local.v4.f32 	[%rd6+528], {%f170, %f169, %f168, %f167};
	mov.f32 	%f171, 0f425FD7AE;
	mov.f32 	%f172, 0f4262E03A;
	mov.f32 	%f173, 0f4265E220;
	mov.f32 	%f174, 0f4268DDAC;
	st.local.v4.f32 	[%rd6+544], {%f174, %f173, %f172, %f171};
	mov.f32 	%f175, 0f42536C5E;
	mov.f32 	%f176, 0f425692E1;
	mov.f32 	%f177, 0f4259B15B;
	mov.f32 	%f178, 0f425CC82B;
	st.local.v4.f32 	[%rd6+560], {%f178, %f177, %f176, %f175};
	mov.f32 	%f179, 0f42467955;
	mov.f32 	%f180, 0f4249C460;
	mov.f32 	%f181, 0f424D0591;
	mov.f32 	%f182, 0f42503D68;
	st.local.v4.f32 	[%rd6+576], {%f182, %f181, %f180, %f179};
	mov.f32 	%f183, 0f4238DF2F;
	mov.f32 	%f184, 0f423C577C;
	mov.f32 	%f185, 0f423FC37F;
	mov.f32 	%f186, 0f424323E7;
	st.local.v4.f32 	[%rd6+592], {%f186, %f185, %f184, %f183};
	mov.f32 	%f187, 0f422A7301;
	mov.f32 	%f188, 0f422E24B1;
	mov.f32 	%f189, 0f4231C6A4;
	mov.f32 	%f190, 0f423559D7;
	st.local.v4.f32 	[%rd6+608], {%f190, %f189, %f188, %f187};
	mov.f32 	%f191, 0f421AF734;
	mov.f32 	%f192, 0f421EF405;
	mov.f32 	%f193, 0f4222DBF2;
	mov.f32 	%f194, 0f4226B07E;
	st.local.v4.f32 	[%rd6+624], {%f194, %f193, %f192, %f191};
	mov.f32 	%f195, 0f420A0D5A;
	mov.f32 	%f196, 0f420E713C;
	mov.f32 	%f197, 0f4212B7DF;
	mov.f32 	%f198, 0f4216E3CC;
	st.local.v4.f32 	[%rd6+640], {%f198, %f197, %f196, %f195};
	mov.f32 	%f199, 0f41EE2CF2;
	mov.f32 	%f200, 0f41F8249E;
	mov.f32 	%f201, 0f4200E1A2;
	mov.f32 	%f202, 0f4205894B;
	st.local.v4.f32 	[%rd6+656], {%f202, %f201, %f200, %f199};
	mov.f32 	%f203, 0f41C1B84E;
	mov.f32 	%f204, 0f41CDAB11;
	mov.f32 	%f205, 0f41D90097;
	mov.f32 	%f206, 0f41E3D073;
	st.local.v4.f32 	[%rd6+672], {%f206, %f205, %f204, %f203};
	mov.f32 	%f207, 0f41887629;
	mov.f32 	%f208, 0f4198B670;
	mov.f32 	%f209, 0f41A77265;
	mov.f32 	%f210, 0f41B50910;
	st.local.v4.f32 	[%rd6+688], {%f210, %f209, %f208, %f207};
	mov.f32 	%f211, 0f36A7C5AC;
	mov.f32 	%f212, 0f41081442;
	mov.f32 	%f213, 0f41409FD3;
	mov.f32 	%f214, 0f416C22EE;
	st.local.v4.f32 	[%rd6+704], {%f214, %f213, %f212, %f211};
	setp.ne.s32 	%p1, %r1, 0;
	@%p1 bra 	$L__BB0_3;
	mov.b32 	%r226, 0;
	mov.u32 	%r80, _ZZ6anglesPVfS0_S0_S0_iiiiPViE6shared;
$L__BB0_2:
	shl.b32 	%r79, %r226, 2;
	add.s32 	%r81, %r80, %r79;
	mov.b32 	%r82, 0;
	st.shared.u32 	[%r81], %r82;
	st.shared.u32 	[%r81+4], %r82;
	st.shared.u32 	[%r81+8], %r82;
	st.shared.u32 	[%r81+12], %r82;
	st.shared.u32 	[%r81+16], %r82;
	st.shared.u32 	[%r81+20], %r82;
	st.shared.u32 	[%r81+24], %r82;
	st.shared.u32 	[%r81+28], %r82;
	st.shared.u32 	[%r81+32], %r82;
	st.shared.u32 	[%r81+36], %r82;
	st.shared.u32 	[%r81+40], %r82;
	st.shared.u32 	[%r81+44], %r82;
	st.shared.u32 	[%r81+48], %r82;
	st.shared.u32 	[%r81+52], %r82;
	st.shared.u32 	[%r81+56], %r82;
	st.shared.u32 	[%r81+60], %r82;
	add.s32 	%r226, %r226, 16;
	setp.ne.s32 	%p2, %r226, 720;
	@%p2 bra 	$L__BB0_2;
$L__BB0_3:
	bar.sync 	0;
	setp.ge.s32 	%p3, %r227, %r77;
	@%p3 bra 	$L__BB0_46;
	ld.param.u64 	%rd107, [_Z6anglesPVfS0_S0_S0_iiiiPVi_param_1];
	ld.param.u64 	%rd106, [_Z6anglesPVfS0_S0_S0_iiiiPVi_param_0];
	mov.u32 	%r83, %ntid.x;
	mov.u32 	%r84, %ctaid.x;
	mad.lo.s32 	%r85, %r84, %r83, %r1;
	add.s32 	%r86, %r85, %r75;
	cvta.to.global.u64 	%rd43, %rd107;
	mul.wide.s32 	%rd44, %r86, 4;
	add.s64 	%rd7, %rd43, %rd44;
	cvta.to.global.u64 	%rd45, %rd106;
	add.s64 	%rd8, %rd45, %rd44;
	mov.u64 	%rd94, __cudart_i2opi_f;
$L__BB0_5:
	ld.volatile.global.f32 	%f215, [%rd7];
	mul.f32 	%f1, %f215, 0f00000000;
	mul.f32 	%f216, %f1, 0f3F22F983;
	cvt.rni.s32.f32 	%r231, %f216;
	cvt.rn.f32.s32 	%f217, %r231;
	fma.rn.f32 	%f218, %f217, 0fBFC90FDA, %f1;
	fma.rn.f32 	%f219, %f217, 0fB3A22168, %f218;
	fma.rn.f32 	%f323, %f217, 0fA7C234C5, %f219;
	abs.f32 	%f3, %f1;
	setp.ltu.f32 	%p4, %f3, 0f47CE4780;
	@%p4 bra 	$L__BB0_13;
	setp.neu.f32 	%p5, %f3, 0f7F800000;
	@%p5 bra 	$L__BB0_8;
	mov.f32 	%f222, 0f00000000;
	mul.rn.f32 	%f323, %f1, %f222;
	mov.b32 	%r231, 0;
	bra.uni 	$L__BB0_13;
$L__BB0_8:
	mov.b32 	%r6, %f1;
	mov.b64 	%rd113, 0;
	mov.b32 	%r228, 0;
	mov.u64 	%rd111, __cudart_i2opi_f;
	mov.u64 	%rd112, %rd5;
$L__BB0_9:
	.pragma "nounroll";
	ld.global.nc.u32 	%r88, [%rd111];
	shl.b32 	%r89, %r6, 8;
	or.b32  	%r90, %r89, -2147483648;
	mad.wide.u32 	%rd48, %r88, %r90, %rd113;
	shr.u64 	%rd113, %rd48, 32;
	st.local.u32 	[%rd112], %rd48;
	add.s32 	%r228, %r228, 1;
	add.s64 	%rd112, %rd112, 4;
	add.s64 	%rd111, %rd111, 4;
	setp.ne.s32 	%p6, %r228, 6;
	@%p6 bra 	$L__BB0_9;
	shr.u32 	%r91, %r6, 23;
	st.local.u32 	[%rd5+24], %rd113;
	and.b32  	%r9, %r91, 31;
	and.b32  	%r92, %r91, 224;
	add.s32 	%r93, %r92, -128;
	shr.u32 	%r94, %r93, 5;
	mul.wide.u32 	%rd49, %r94, 4;
	sub.s64 	%rd15, %rd5, %rd49;
	ld.local.u32 	%r229, [%rd15+24];
	ld.local.u32 	%r230, [%rd15+20];
	setp.eq.s32 	%p7, %r9, 0;
	@%p7 bra 	$L__BB0_12;
	shf.l.wrap.b32 	%r229, %r230, %r229, %r9;
	ld.local.u32 	%r95, [%rd15+16];
	shf.l.wrap.b32 	%r230, %r95, %r230, %r9;
$L__BB0_12:
	shr.u32 	%r96, %r229, 30;
	shf.l.wrap.b32 	%r97, %r230, %r229, 2;
	shl.b32 	%r98, %r230, 2;
	shr.u32 	%r99, %r97, 31;
	add.s32 	%r100, %r99, %r96;
	neg.s32 	%r101, %r100;
	setp.lt.s32 	%p8, %r6, 0;
	selp.b32 	%r231, %r101, %r100, %p8;
	xor.b32  	%r102, %r97, %r6;
	shr.s32 	%r103, %r97, 31;
	xor.b32  	%r104, %r103, %r97;
	xor.b32  	%r105, %r103, %r98;
	cvt.u64.u32 	%rd50, %r104;
	shl.b64 	%rd51, %rd50, 32;
	cvt.u64.u32 	%rd52, %r105;
	or.b64  	%rd53, %rd51, %rd52;
	cvt.rn.f64.s64 	%fd1, %rd53;
	mul.f64 	%fd2, %fd1, 0d3BF921FB54442D19;
	cvt.rn.f32.f64 	%f220, %fd2;
	neg.f32 	%f221, %f220;
	setp.lt.s32 	%p9, %r102, 0;
	selp.f32 	%f323, %f221, %f220, %p9;
$L__BB0_13:
	ld.param.u64 	%rd109, [_Z6anglesPVfS0_S0_S0_iiiiPVi_param_3];
	mul.rn.f32 	%f223, %f323, %f323;
	and.b32  	%r107, %r231, 1;
	setp.eq.b32 	%p10, %r107, 1;
	selp.f32 	%f224, 0f3F800000, %f323, %p10;
	fma.rn.f32 	%f225, %f223, %f224, 0f00000000;
	fma.rn.f32 	%f226, %f223, 0f37CBAC00, 0fBAB607ED;
	selp.f32 	%f227, %f226, 0fB94D4153, %p10;
	selp.f32 	%f228, 0f3D2AAABB, 0f3C0885E4, %p10;
	fma.rn.f32 	%f229, %f227, %f223, %f228;
	selp.f32 	%f230, 0fBEFFFFFF, 0fBE2AAAA8, %p10;
	fma.rn.f32 	%f231, %f229, %f223, %f230;
	fma.rn.f32 	%f232, %f231, %f225, %f224;
	and.b32  	%r108, %r231, 2;
	setp.eq.s32 	%p11, %r108, 0;
	mov.f32 	%f233, 0f00000000;
	sub.f32 	%f234, %f233, %f232;
	selp.f32 	%f7, %f232, %f234, %p11;
	cvta.to.global.u64 	%rd54, %rd109;
	mul.wide.s32 	%rd55, %r227, 4;
	add.s64 	%rd16, %rd54, %rd55;
	ld.volatile.global.f32 	%f235, [%rd16];
	mul.f32 	%f8, %f235, 0f00000000;
	mul.f32 	%f236, %f8, 0f3F22F983;
	cvt.rni.s32.f32 	%r235, %f236;
	cvt.rn.f32.s32 	%f237, %r235;
	fma.rn.f32 	%f238, %f237, 0fBFC90FDA, %f8;
	fma.rn.f32 	%f239, %f237, 0fB3A22168, %f238;
	fma.rn.f32 	%f324, %f237, 0fA7C234C5, %f239;
	abs.f32 	%f10, %f8;
	setp.ltu.f32 	%p12, %f10, 0f47CE4780;
	@%p12 bra 	$L__BB0_21;
	setp.neu.f32 	%p13, %f10, 0f7F800000;
	@%p13 bra 	$L__BB0_16;
	mov.f32 	%f242, 0f00000000;
	mul.rn.f32 	%f324, %f8, %f242;
	mov.b32 	%r235, 0;
	bra.uni 	$L__BB0_21;
$L__BB0_16:
	mov.b32 	%r19, %f8;
	mov.b64 	%rd114, 0;
	mov.b32 	%r232, 0;
$L__BB0_17:
	.pragma "nounroll";
	mul.wide.u32 	%rd57, %r232, 4;
	mov.u64 	%rd58, __cudart_i2opi_f;
	add.s64 	%rd59, %rd58, %rd57;
	ld.global.nc.u32 	%r110, [%rd59];
	shl.b32 	%r111, %r19, 8;
	or.b32  	%r112, %r111, -2147483648;
	mad.wide.u32 	%rd60, %r110, %r112, %rd114;
	shr.u64 	%rd114, %rd60, 32;
	add.s64 	%rd61, %rd4, %rd57;
	st.local.u32 	[%rd61], %rd60;
	add.s32 	%r232, %r232, 1;
	setp.ne.s32 	%p14, %r232, 6;
	@%p14 bra 	$L__BB0_17;
	shr.u32 	%r113, %r19, 23;
	st.local.u32 	[%rd4+24], %rd114;
	and.b32  	%r22, %r113, 31;
	and.b32  	%r114, %r113, 224;
	add.s32 	%r115, %r114, -128;
	shr.u32 	%r116, %r115, 5;
	mul.wide.u32 	%rd62, %r116, 4;
	sub.s64 	%rd19, %rd4, %rd62;
	ld.local.u32 	%r233, [%rd19+24];
	ld.local.u32 	%r234, [%rd19+20];
	setp.eq.s32 	%p15, %r22, 0;
	@%p15 bra 	$L__BB0_20;
	shf.l.wrap.b32 	%r233, %r234, %r233, %r22;
	ld.local.u32 	%r117, [%rd19+16];
	shf.l.wrap.b32 	%r234, %r117, %r234, %r22;
$L__BB0_20:
	shr.u32 	%r118, %r233, 30;
	shf.l.wrap.b32 	%r119, %r234, %r233, 2;
	shl.b32 	%r120, %r234, 2;
	shr.u32 	%r121, %r119, 31;
	add.s32 	%r122, %r121, %r118;
	neg.s32 	%r123, %r122;
	setp.lt.s32 	%p16, %r19, 0;
	selp.b32 	%r235, %r123, %r122, %p16;
	xor.b32  	%r124, %r119, %r19;
	shr.s32 	%r125, %r119, 31;
	xor.b32  	%r126, %r125, %r119;
	xor.b32  	%r127, %r125, %r120;
	cvt.u64.u32 	%rd63, %r126;
	shl.b64 	%rd64, %rd63, 32;
	cvt.u64.u32 	%rd65, %r127;
	or.b64  	%rd66, %rd64, %rd65;
	cvt.rn.f64.s64 	%fd3, %rd66;
	mul.f64 	%fd4, %fd3, 0d3BF921FB54442D19;
	cvt.rn.f32.f64 	%f240, %fd4;
	neg.f32 	%f241, %f240;
	setp.lt.s32 	%p17, %r124, 0;
	selp.f32 	%f324, %f241, %f240, %p17;
$L__BB0_21:
	mul.rn.f32 	%f243, %f324, %f324;
	and.b32  	%r129, %r235, 1;
	setp.eq.b32 	%p18, %r129, 1;
	selp.f32 	%f244, 0f3F800000, %f324, %p18;
	fma.rn.f32 	%f245, %f243, %f244, 0f00000000;
	fma.rn.f32 	%f246, %f243, 0f37CBAC00, 0fBAB607ED;
	selp.f32 	%f247, %f246, 0fB94D4153, %p18;
	selp.f32 	%f248, 0f3D2AAABB, 0f3C0885E4, %p18;
	fma.rn.f32 	%f249, %f247, %f243, %f248;
	selp.f32 	%f250, 0fBEFFFFFF, 0fBE2AAAA8, %p18;
	fma.rn.f32 	%f251, %f249, %f243, %f250;
	fma.rn.f32 	%f252, %f251, %f245, %f244;
	and.b32  	%r130, %r235, 2;
	setp.eq.s32 	%p19, %r130, 0;
	mov.f32 	%f253, 0f00000000;
	sub.f32 	%f254, %f253, %f252;
	selp.f32 	%f255, %f252, %f254, %p19;
	mul.f32 	%f14, %f7, %f255;
	ld.volatile.global.f32 	%f256, [%rd7];
	mul.f32 	%f15, %f256, 0f00000000;
	mul.f32 	%f257, %f15, 0f3F22F983;
	cvt.rni.s32.f32 	%r239, %f257;
	cvt.rn.f32.s32 	%f258, %r239;
	fma.rn.f32 	%f259, %f258, 0fBFC90FDA, %f15;
	fma.rn.f32 	%f260, %f258, 0fB3A22168, %f259;
	fma.rn.f32 	%f325, %f258, 0fA7C234C5, %f260;
	abs.f32 	%f17, %f15;
	setp.ltu.f32 	%p20, %f17, 0f47CE4780;
	@%p20 bra 	$L__BB0_29;
	setp.neu.f32 	%p21, %f17, 0f7F800000;
	@%p21 bra 	$L__BB0_24;
	mov.f32 	%f263, 0f00000000;
	mul.rn.f32 	%f325, %f15, %f263;
	mov.b32 	%r239, 0;
	bra.uni 	$L__BB0_29;
$L__BB0_24:
	mov.b32 	%r32, %f15;
	mov.b64 	%rd115, 0;
	mov.b32 	%r236, 0;
$L__BB0_25:
	.pragma "nounroll";
	mul.wide.u32 	%rd68, %r236, 4;
	mov.u64 	%rd69, __cudart_i2opi_f;
	add.s64 	%rd70, %rd69, %rd68;
	ld.global.nc.u32 	%r132, [%rd70];
	shl.b32 	%r133, %r32, 8;
	or.b32  	%r134, %r133, -2147483648;
	mad.wide.u32 	%rd71, %r132, %r134, %rd115;
	shr.u64 	%rd115, %rd71, 32;
	add.s64 	%rd72, %rd3, %rd68;
	st.local.u32 	[%rd72], %rd71;
	add.s32 	%r236, %r236, 1;
	setp.ne.s32 	%p22, %r236, 6;
	@%p22 bra 	$L__BB0_25;
	shr.u32 	%r135, %r32, 23;
	st.local.u32 	[%rd3+24], %rd115;
	and.b32  	%r35, %r135, 31;
	and.b32  	%r136, %r135, 224;
	add.s32 	%r137, %r136, -128;
	shr.u32 	%r138, %r137, 5;
	mul.wide.u32 	%rd73, %r138, 4;
	sub.s64 	%rd22, %rd3, %rd73;
	ld.local.u32 	%r237, [%rd22+24];
	ld.local.u32 	%r238, [%rd22+20];
	setp.eq.s32 	%p23, %r35, 0;
	@%p23 bra 	$L__BB0_28;
	shf.l.wrap.b32 	%r237, %r238, %r237, %r35;
	ld.local.u32 	%r139, [%rd22+16];
	shf.l.wrap.b32 	%r238, %r139, %r238, %r35;
$L__BB0_28:
	shr.u32 	%r140, %r237, 30;
	shf.l.wrap.b32 	%r141, %r238, %r237, 2;
	shl.b32 	%r142, %r238, 2;
	shr.u32 	%r143, %r141, 31;
	add.s32 	%r144, %r143, %r140;
	neg.s32 	%r145, %r144;
	setp.lt.s32 	%p24, %r32, 0;
	selp.b32 	%r239, %r145, %r144, %p24;
	xor.b32  	%r146, %r141, %r32;
	shr.s32 	%r147, %r141, 31;
	xor.b32  	%r148, %r147, %r141;
	xor.b32  	%r149, %r147, %r142;
	cvt.u64.u32 	%rd74, %r148;
	shl.b64 	%rd75, %rd74, 32;
	cvt.u64.u32 	%rd76, %r149;
	or.b64  	%rd77, %rd75, %rd76;
	cvt.rn.f64.s64 	%fd5, %rd77;
	mul.f64 	%fd6, %fd5, 0d3BF921FB54442D19;
	cvt.rn.f32.f64 	%f261, %fd6;
	neg.f32 	%f262, %f261;
	setp.lt.s32 	%p25, %r146, 0;
	selp.f32 	%f325, %f262, %f261, %p25;
$L__BB0_29:
	add.s32 	%r151, %r239, 1;
	mul.rn.f32 	%f264, %f325, %f325;
	and.b32  	%r152, %r239, 1;
	setp.eq.b32 	%p26, %r152, 1;
	selp.f32 	%f265, %f325, 0f3F800000, %p26;
	fma.rn.f32 	%f266, %f264, %f265, 0f00000000;
	fma.rn.f32 	%f267, %f264, 0f37CBAC00, 0fBAB607ED;
	selp.f32 	%f268, 0fB94D4153, %f267, %p26;
	selp.f32 	%f269, 0f3C0885E4, 0f3D2AAABB, %p26;
	fma.rn.f32 	%f270, %f268, %f264, %f269;
	selp.f32 	%f271, 0fBE2AAAA8, 0fBEFFFFFF, %p26;
	fma.rn.f32 	%f272, %f270, %f264, %f271;
	fma.rn.f32 	%f273, %f272, %f266, %f265;
	and.b32  	%r153, %r151, 2;
	setp.eq.s32 	%p27, %r153, 0;
	mov.f32 	%f274, 0f00000000;
	sub.f32 	%f275, %f274, %f273;
	selp.f32 	%f21, %f273, %f275, %p27;
	ld.volatile.global.f32 	%f276, [%rd16];
	mul.f32 	%f22, %f276, 0f00000000;
	mul.f32 	%f277, %f22, 0f3F22F983;
	cvt.rni.s32.f32 	%r243, %f277;
	cvt.rn.f32.s32 	%f278, %r243;
	fma.rn.f32 	%f279, %f278, 0fBFC90FDA, %f22;
	fma.rn.f32 	%f280, %f278, 0fB3A22168, %f279;
	fma.rn.f32 	%f326, %f278, 0fA7C234C5, %f280;
	abs.f32 	%f24, %f22;
	setp.ltu.f32 	%p28, %f24, 0f47CE4780;
	@%p28 bra 	$L__BB0_37;
	setp.neu.f32 	%p29, %f24, 0f7F800000;
	@%p29 bra 	$L__BB0_32;
	mov.f32 	%f283, 0f00000000;
	mul.rn.f32 	%f326, %f22, %f283;
	mov.b32 	%r243, 0;
	bra.uni 	$L__BB0_37;
$L__BB0_32:
	mov.b32 	%r45, %f22;
	mov.b64 	%rd116, 0;
	mov.b32 	%r240, 0;
$L__BB0_33:
	.pragma "nounroll";
	mul.wide.u32 	%rd79, %r240, 4;
	mov.u64 	%rd80, __cudart_i2opi_f;
	add.s64 	%rd81, %rd80, %rd79;
	ld.global.nc.u32 	%r155, [%rd81];
	shl.b32 	%r156, %r45, 8;
	or.b32  	%r157, %r156, -2147483648;
	mad.wide.u32 	%rd82, %r155, %r157, %rd116;
	shr.u64 	%rd116, %rd82, 32;
	add.s64 	%rd83, %rd2, %rd79;
	st.local.u32 	[%rd83], %rd82;
	add.s32 	%r240, %r240, 1;
	setp.ne.s32 	%p30, %r240, 6;
	@%p30 bra 	$L__BB0_33;
	shr.u32 	%r158, %r45, 23;
	st.local.u32 	[%rd2+24], %rd116;
	and.b32  	%r48, %r158, 31;
	and.b32  	%r159, %r158, 224;
	add.s32 	%r160, %r159, -128;
	shr.u32 	%r161, %r160, 5;
	mul.wide.u32 	%rd84, %r161, 4;
	sub.s64 	%rd25, %rd2, %rd84;
	ld.local.u32 	%r241, [%rd25+24];
	ld.local.u32 	%r242, [%rd25+20];
	setp.eq.s32 	%p31, %r48, 0;
	@%p31 bra 	$L__BB0_36;
	shf.l.wrap.b32 	%r241, %r242, %r241, %r48;
	ld.local.u32 	%r162, [%rd25+16];
	shf.l.wrap.b32 	%r242, %r162, %r242, %r48;
$L__BB0_36:
	shr.u32 	%r163, %r241, 30;
	shf.l.wrap.b32 	%r164, %r242, %r241, 2;
	shl.b32 	%r165, %r242, 2;
	shr.u32 	%r166, %r164, 31;
	add.s32 	%r167, %r166, %r163;
	neg.s32 	%r168, %r167;
	setp.lt.s32 	%p32, %r45, 0;
	selp.b32 	%r243, %r168, %r167, %p32;
	xor.b32  	%r169, %r164, %r45;
	shr.s32 	%r170, %r164, 31;
	xor.b32  	%r171, %r170, %r164;
	xor.b32  	%r172, %r170, %r165;
	cvt.u64.u32 	%rd85, %r171;
	shl.b64 	%rd86, %rd85, 32;
	cvt.u64.u32 	%rd87, %r172;
	or.b64  	%rd88, %rd86, %rd87;
	cvt.rn.f64.s64 	%fd7, %rd88;
	mul.f64 	%fd8, %fd7, 0d3BF921FB54442D19;
	cvt.rn.f32.f64 	%f281, %fd8;
	neg.f32 	%f282, %f281;
	setp.lt.s32 	%p33, %r169, 0;
	selp.f32 	%f326, %f282, %f281, %p33;
$L__BB0_37:
	ld.param.u64 	%rd108, [_Z6anglesPVfS0_S0_S0_iiiiPVi_param_2];
	add.s32 	%r174, %r243, 1;
	mul.rn.f32 	%f284, %f326, %f326;
	and.b32  	%r175, %r243, 1;
	setp.eq.b32 	%p34, %r175, 1;
	selp.f32 	%f285, %f326, 0f3F800000, %p34;
	fma.rn.f32 	%f286, %f284, %f285, 0f00000000;
	fma.rn.f32 	%f287, %f284, 0f37CBAC00, 0fBAB607ED;
	selp.f32 	%f288, 0fB94D4153, %f287, %p34;
	selp.f32 	%f289, 0f3C0885E4, 0f3D2AAABB, %p34;
	fma.rn.f32 	%f290, %f288, %f284, %f289;
	selp.f32 	%f291, 0fBE2AAAA8, 0fBEFFFFFF, %p34;
	fma.rn.f32 	%f292, %f290, %f284, %f291;
	fma.rn.f32 	%f293, %f292, %f286, %f285;
	and.b32  	%r176, %r174, 2;
	setp.eq.s32 	%p35, %r176, 0;
	mov.f32 	%f294, 0f00000000;
	sub.f32 	%f295, %f294, %f293;
	selp.f32 	%f296, %f293, %f295, %p35;
	mul.f32 	%f28, %f21, %f296;
	ld.volatile.global.f32 	%f297, [%rd8];
	mul.f32 	%f298, %f297, 0f00000000;
	mul.f32 	%f299, %f298, 0f80000000;
	cvta.to.global.u64 	%rd89, %rd108;
	mul.wide.s32 	%rd90, %r227, 4;
	add.s64 	%rd91, %rd89, %rd90;
	ld.volatile.global.f32 	%f300, [%rd91];
	mul.f32 	%f29, %f300, %f299;
	mul.f32 	%f301, %f29, 0f3F22F983;
	cvt.rni.s32.f32 	%r247, %f301;
	cvt.rn.f32.s32 	%f302, %r247;
	fma.rn.f32 	%f303, %f302, 0fBFC90FDA, %f29;
	fma.rn.f32 	%f304, %f302, 0fB3A22168, %f303;
	fma.rn.f32 	%f327, %f302, 0fA7C234C5, %f304;
	abs.f32 	%f31, %f29;
	setp.ltu.f32 	%p36, %f31, 0f47CE4780;
	@%p36 bra 	$L__BB0_45;
	setp.neu.f32 	%p37, %f31, 0f7F800000;
	@%p37 bra 	$L__BB0_40;
	mov.f32 	%f307, 0f00000000;
	mul.rn.f32 	%f327, %f29, %f307;
	mov.b32 	%r247, 0;
	bra.uni 	$L__BB0_45;
$L__BB0_40:
	mov.b32 	%r58, %f29;
	mov.b64 	%rd117, 0;
	mov.b32 	%r244, 0;
$L__BB0_41:
	.pragma "nounroll";
	mul.wide.u32 	%rd93, %r244, 4;
	add.s64 	%rd95, %rd94, %rd93;
	ld.global.nc.u32 	%r178, [%rd95];
	shl.b32 	%r179, %r58, 8;
	or.b32  	%r180, %r179, -2147483648;
	mad.wide.u32 	%rd96, %r178, %r180, %rd117;
	shr.u64 	%rd117, %rd96, 32;
	add.s64 	%rd97, %rd1, %rd93;
	st.local.u32 	[%rd97], %rd96;
	add.s32 	%r244, %r244, 1;
	setp.ne.s32 	%p38, %r244, 6;
	@%p38 bra 	$L__BB0_41;
	shr.u32 	%r181, %r58, 23;
	st.local.u32 	[%rd1+24], %rd117;
	and.b32  	%r61, %r181, 31;
	and.b32  	%r182, %r181, 224;
	add.s32 	%r183, %r182, -128;
	shr.u32 	%r184, %r183, 5;
	mul.wide.u32 	%rd98, %r184, 4;
	sub.s64 	%rd28, %rd1, %rd98;
	ld.local.u32 	%r245, [%rd28+24];
	ld.local.u32 	%r246, [%rd28+20];
	setp.eq.s32 	%p39, %r61, 0;
	@%p39 bra 	$L__BB0_44;
	shf.l.wrap.b32 	%r245, %r246, %r245, %r61;
	ld.local.u32 	%r185, [%rd28+16];
	shf.l.wrap.b32 	%r246, %r185, %r246, %r61;
$L__BB0_44:
	shr.u32 	%r186, %r245, 30;
	shf.l.wrap.b32 	%r187, %r246, %r245, 2;
	shl.b32 	%r188, %r246, 2;
	shr.u32 	%r189, %r187, 31;
	add.s32 	%r190, %r189, %r186;
	neg.s32 	%r191, %r190;
	setp.lt.s32 	%p40, %r58, 0;
	selp.b32 	%r247, %r191, %r190, %p40;
	xor.b32  	%r192, %r187, %r58;
	shr.s32 	%r193, %r187, 31;
	xor.b32  	%r194, %r193, %r187;
	xor.b32  	%r195, %r193, %r188;
	cvt.u64.u32 	%rd99, %r194;
	shl.b64 	%rd100, %rd99, 32;
	cvt.u64.u32 	%rd101, %r195;
	or.b64  	%rd102, %rd100, %rd101;
	cvt.rn.f64.s64 	%fd9, %rd102;
	mul.f64 	%fd10, %fd9, 0d3BF921FB54442D19;
	cvt.rn.f32.f64 	%f305, %fd10;
	neg.f32 	%f306, %f305;
	setp.lt.s32 	%p41, %r192, 0;
	selp.f32 	%f327, %f306, %f305, %p41;
$L__BB0_45:
	add.s32 	%r197, %r247, 1;
	mul.rn.f32 	%f308, %f327, %f327;
	and.b32  	%r198, %r247, 1;
	setp.eq.b32 	%p42, %r198, 1;
	selp.f32 	%f309, %f327, 0f3F800000, %p42;
	fma.rn.f32 	%f310, %f308, %f309, 0f00000000;
	fma.rn.f32 	%f311, %f308, 0f37CBAC00, 0fBAB607ED;
	selp.f32 	%f312, 0fB94D4153, %f311, %p42;
	selp.f32 	%f313, 0f3C0885E4, 0f3D2AAABB, %p42;
	fma.rn.f32 	%f314, %f312, %f308, %f313;
	selp.f32 	%f315, 0fBE2AAAA8, 0fBEFFFFFF, %p42;
	fma.rn.f32 	%f316, %f314, %f308, %f315;
	fma.rn.f32 	%f317, %f316, %f310, %f309;
	and.b32  	%r199, %r197, 2;
	setp.eq.s32 	%p43, %r199, 0;
	mov.f32 	%f318, 0f00000000;
	sub.f32 	%f319, %f318, %f317;
	selp.f32 	%f320, %f317, %f319, %p43;
	fma.rn.f32 	%f321, %f28, %f320, %f14;
	cvt.rzi.s32.f32 	%r200, %f321;
	mul.wide.s32 	%rd103, %r200, 4;
	add.s64 	%rd104, %rd6, %rd103;
	ld.local.f32 	%f322, [%rd104];
	cvt.rzi.s32.f32 	%r201, %f322;
	shl.b32 	%r202, %r201, 2;
	mov.u32 	%r203, _ZZ6anglesPVfS0_S0_S0_iiiiPViE6shared;
	add.s32 	%r204, %r203, %r202;
	ld.shared.u32 	%r205, [%r204];
	add.s32 	%r206, %r205, 1;
	st.shared.u32 	[%r204], %r206;
	add.s32 	%r227, %r227, 1;
	setp.ne.s32 	%p44, %r227, %r77;
	@%p44 bra 	$L__BB0_5;
$L__BB0_46:
	setp.ne.s32 	%p45, %r1, 0;
	bar.sync 	0;
	@%p45 bra 	$L__BB0_49;
	ld.param.u64 	%rd110, [_Z6anglesPVfS0_S0_S0_iiiiPVi_param_8];
	cvta.to.global.u64 	%rd105, %rd110;
	mov.u32 	%r209, _ZZ6anglesPVfS0_S0_S0_iiiiPViE6shared;
	add.s32 	%r248, %r209, 32;
	add.s64 	%rd118, %rd105, 32;
	mov.b32 	%r249, 0;
$L__BB0_48:
	ld.shared.u32 	%r210, [%r248+-32];
	st.volatile.global.u32 	[%rd118+-32], %r210;
	ld.shared.u32 	%r211, [%r248+-28];
	st.volatile.global.u32 	[%rd118+-28], %r211;
	ld.shared.u32 	%r212, [%r248+-24];
	st.volatile.global.u32 	[%rd118+-24], %r212;
	ld.shared.u32 	%r213, [%r248+-20];
	st.volatile.global.u32 	[%rd118+-20], %r213;
	ld.shared.u32 	%r214, [%r248+-16];
	st.volatile.global.u32 	[%rd118+-16], %r214;
	ld.shared.u32 	%r215, [%r248+-12];
	st.volatile.global.u32 	[%rd118+-12], %r215;
	ld.shared.u32 	%r216, [%r248+-8];
	st.volatile.global.u32 	[%rd118+-8], %r216;
	ld.shared.u32 	%r217, [%r248+-4];
	st.volatile.global.u32 	[%rd118+-4], %r217;
	ld.shared.u32 	%r218, [%r248];
	st.volatile.global.u32 	[%rd118], %r218;
	ld.shared.u32 	%r219, [%r248+4];
	st.volatile.global.u32 	[%rd118+4], %r219;
	ld.shared.u32 	%r220, [%r248+8];
	st.volatile.global.u32 	[%rd118+8], %r220;
	ld.shared.u32 	%r221, [%r248+12];
	st.volatile.global.u32 	[%rd118+12], %r221;
	ld.shared.u32 	%r222, [%r248+16];
	st.volatile.global.u32 	[%rd118+16], %r222;
	ld.shared.u32 	%r223, [%r248+20];
	st.volatile.global.u32 	[%rd118+20], %r223;
	ld.shared.u32 	%r224, [%r248+24];
	st.volatile.global.u32 	[%rd118+24], %r224;
	ld.shared.u32 	%r225, [%r248+28];
	st.volatile.global.u32 	[%rd118+28], %r225;
	add.s32 	%r249, %r249, 16;
	add.s32 	%r248, %r248, 64;
	add.s64 	%rd118, %rd118, 64;
	setp.ne.s32 	%p46, %r249, 720;
	@%p46 bra 	$L__BB0_48;
$L__BB0_49:
	ret;

}


// ===== COMPILED SASS (sm_100) =====

	.target	sm_100

	.elftype	@"ET_EXEC"


//--------------------- .note.nv.tkinfo           --------------------------
	.section	.note.nv.tkinfo,"",@"SHT_NOTE"
	.sectionflags	@"SHF_NOTE_NV_TKINFO"
	.tkinfo
        /*0018*/ 	.word	0x00000002
        /*0030*/ 	.string	""
        /*0030*/ 	.string	"ptxas"
        /*0030*/ 	.string	"Cuda compilation tools, release 13.0, V13.0.88"
        /*0030*/ 	.string	"Build cuda_13.0.r13.0/compiler.36424714_0"
        /*0030*/ 	.string	"-arch sm_100 -m 64 "



//--------------------- .note.nv.cuinfo           --------------------------
	.section	.note.nv.cuinfo,"",@"SHT_NOTE"
	.sectionflags	@"SHF_NOTE_NV_CUINFO"
        /*0018*/ 	.short	0x0002
        /*001a*/ 	.short	0x0064
        /*001c*/ 	.short	0x0082
	.zero		2


//--------------------- .nv.info                  --------------------------
	.section	.nv.info,"",@"SHT_CUDA_INFO"
	.align	4


	//----- nvinfo : EIATTR_REGCOUNT
	.align		4
        /*0000*/ 	.byte	0x04, 0x2f
        /*0002*/ 	.short	(.L_2 - .L_1)
	.align		4
.L_1:
        /*0004*/ 	.word	index@(_Z6anglesPVfS0_S0_S0_iiiiPVi)
        /*0008*/ 	.word	0x0000001e


	//----- nvinfo : EIATTR_FRAME_SIZE
	.align		4
.L_2:
        /*000c*/ 	.byte	0x04, 0x11
        /*000e*/ 	.short	(.L_4 - .L_3)
	.align		4
.L_3:
        /*0010*/ 	.word	index@(_Z6anglesPVfS0_S0_S0_iiiiPVi)
        /*0014*/ 	.word	0x00000000


	//----- nvinfo : EIATTR_MIN_STACK_SIZE
	.align		4
.L_4:
        /*0018*/ 	.byte	0x04, 0x12
        /*001a*/ 	.short	(.L_6 - .L_5)
	.align		4
.L_5:
        /*001c*/ 	.word	index@(_Z6anglesPVfS0_S0_S0_iiiiPVi)
        /*0020*/ 	.word	0x00000000
.L_6:


//--------------------- .nv.compat                --------------------------
	.section	.nv.compat,"",@"SHT_CUDA_COMPAT_INFO"
	.align	4
        /*0000*/ 	.byte	0x02, 0x09, 0x00, 0x00, 0x02, 0x02, 0x01, 0x00, 0x02, 0x05, 0x05, 0x00, 0x03, 0x07, 0x01, 0x01
        /*0010*/ 	.byte	0x02, 0x03, 0x00, 0x00, 0x02, 0x06, 0x01, 0x00, 0x04, 0x0b, 0x08, 0x00, 0x09, 0x00, 0x00, 0x00
        /*0020*/ 	.byte	0x00, 0x00, 0x00, 0x00


//--------------------- .nv.info._Z6anglesPVfS0_S0_S0_iiiiPVi --------------------------
	.section	.nv.info._Z6anglesPVfS0_S0_S0_iiiiPVi,"",@"SHT_CUDA_INFO"
	.sectionflags	@""
	.align	4


	//----- nvinfo : EIATTR_CUDA_API_VERSION
	.align		4
        /*0000*/ 	.byte	0x04, 0x37
        /*0002*/ 	.short	(.L_8 - .L_7)
.L_7:
        /*0004*/ 	.word	0x00000082


	//----- nvinfo : EIATTR_KPARAM_INFO
	.align		4
.L_8:
        /*0008*/ 	.byte	0x04, 0x17
        /*000a*/ 	.short	(.L_10 - .L_9)
.L_9:
        /*000c*/ 	.word	0x00000000
        /*0010*/ 	.short	0x0008
        /*0012*/ 	.short	0x0030
        /*0014*/ 	.byte	0x00, 0xf5, 0x21, 0x00


	//----- nvinfo : EIATTR_KPARAM_INFO
	.align		4
.L_10:
        /*0018*/ 	.byte	0x04, 0x17
        /*001a*/ 	.short	(.L_12 - .L_11)
.L_11:
        /*001c*/ 	.word	0x00000000
        /*0020*/ 	.short	0x0007
        /*0022*/ 	.short	0x002c
        /*0024*/ 	.byte	0x00, 0xf0, 0x11, 0x00


	//----- nvinfo : EIATTR_KPARAM_INFO
	.align		4
.L_12:
        /*0028*/ 	.byte	0x04, 0x17
        /*002a*/ 	.short	(.L_14 - .L_13)
.L_13:
        /*002c*/ 	.word	0x00000000
        /*0030*/ 	.short	0x0006
        /*0032*/ 	.short	0x0028
        /*0034*/ 	.byte	0x00, 0xf0, 0x11, 0x00


	//----- nvinfo : EIATTR_KPARAM_INFO
	.align		4
.L_14:
        /*0038*/ 	.byte	0x04, 0x17
        /*003a*/ 	.short	(.L_16 - .L_15)
.L_15:
        /*003c*/ 	.word	0x00000000
        /*0040*/ 	.short	0x0005
        /*0042*/ 	.short	0x0024
        /*0044*/ 	.byte	0x00, 0xf0, 0x11, 0x00


	//----- nvinfo : EIATTR_KPARAM_INFO
	.align		4
.L_16:
        /*0048*/ 	.byte	0x04, 0x17
        /*004a*/ 	.short	(.L_18 - .L_17)
.L_17:
        /*004c*/ 	.word	0x00000000
        /*0050*/ 	.short	0x0004
        /*0052*/ 	.short	0x0020
        /*0054*/ 	.byte	0x00, 0xf0, 0x11, 0x00


	//----- nvinfo : EIATTR_KPARAM_INFO
	.align		4
.L_18:
        /*0058*/ 	.byte	0x04, 0x17
        /*005a*/ 	.short	(.L_20 - .L_19)
.L_19:
        /*005c*/ 	.word	0x00000000
        /*0060*/ 	.short	0x0003
        /*0062*/ 	.short	0x0018
        /*0064*/ 	.byte	0x00, 0xf5, 0x21, 0x00


	//----- nvinfo : EIATTR_KPARAM_INFO
	.align		4
.L_20:
        /*0068*/ 	.byte	0x04, 0x17
        /*006a*/ 	.short	(.L_22 - .L_21)
.L_21:
        /*006c*/ 	.word	0x00000000
        /*0070*/ 	.short	0x0002
        /*0072*/ 	.short	0x0010
        /*0074*/ 	.byte	0x00, 0xf5, 0x21, 0x00


	//----- nvinfo : EIATTR_KPARAM_INFO
	.align		4
.L_22:
        /*0078*/ 	.byte	0x04, 0x17
        /*007a*/ 	.short	(.L_24 - .L_23)
.L_23:
        /*007c*/ 	.word	0x00000000
        /*0080*/ 	.short	0x0001
        /*0082*/ 	.short	0x0008
        /*0084*/ 	.byte	0x00, 0xf5, 0x21, 0x00


	//----- nvinfo : EIATTR_KPARAM_INFO
	.align		4
.L_24:
        /*0088*/ 	.byte	0x04, 0x17
        /*008a*/ 	.short	(.L_26 - .L_25)
.L_25:
        /*008c*/ 	.word	0x00000000
        /*0090*/ 	.short	0x0000
        /*0092*/ 	.short	0x0000
        /*0094*/ 	.byte	0x00, 0xf5, 0x21, 0x00


	//----- nvinfo : EIATTR_SPARSE_MMA_MASK
	.align		4
.L_26:
        /*0098*/ 	.byte	0x03, 0x50
        /*009a*/ 	.short	0x0000


	//----- nvinfo : EIATTR_MAXREG_COUNT
	.align		4
        /*009c*/ 	.byte	0x03, 0x1b
        /*009e*/ 	.short	0x00ff


	//----- nvinfo : EIATTR_NUM_BARRIERS
	.align		4
        /*00a0*/ 	.byte	0x02, 0x4c
        /*00a2*/ 	.byte	0x01
	.zero		1


	//----- nvinfo : EIATTR_MERCURY_ISA_VERSION
	.align		4
        /*00a4*/ 	.byte	0x03, 0x5f
        /*00a6*/ 	.short	0x0101


	//----- nvinfo : EIATTR_VRC_CTA_INIT_COUNT
	.align		4
        /*00a8*/ 	.byte	0x02, 0x4a
	.zero		1
	.zero		1


	//----- nvinfo : EIATTR_EXIT_INSTR_OFFSETS
	.align		4
        /*00ac*/ 	.byte	0x04, 0x1c
        /*00ae*/ 	.short	(.L_28 - .L_27)


	//   ....[0]....
.L_27:
        /*00b0*/ 	.word	0x00002480


	//   ....[1]....
        /*00b4*/ 	.word	0x00002bf0


	//----- nvinfo : EIATTR_CRS_STACK_SIZE
	.align		4
.L_28:
        /*00b8*/ 	.byte	0x04, 0x1e
        /*00ba*/ 	.short	(.L_30 - .L_29)
.L_29:
        /*00bc*/ 	.word	0x00000000


	//----- nvinfo : EIATTR_CBANK_PARAM_SIZE
	.align		4
.L_30:
        /*00c0*/ 	.byte	0x03, 0x19
        /*00c2*/ 	.short	0x0038


	//----- nvinfo : EIATTR_PARAM_CBANK
	.align		4
        /*00c4*/ 	.byte	0x04, 0x0a
        /*00c6*/ 	.short	(.L_32 - .L_31)
	.align		4
.L_31:
        /*00c8*/ 	.word	index@(.nv.constant0._Z6anglesPVfS0_S0_S0_iiiiPVi)
        /*00cc*/ 	.short	0x0380
        /*00ce*/ 	.short	0x0038


	//----- nvinfo : EIATTR_SW_WAR
	.align		4
.L_32:
        /*00d0*/ 	.byte	0x04, 0x36
        /*00d2*/ 	.short	(.L_34 - .L_33)
.L_33:
        /*00d4*/ 	.word	0x00000008
.L_34:


//--------------------- .nv.callgraph             --------------------------
	.section	.nv.callgraph,"",@"SHT_CUDA_CALLGRAPH"
	.align	4
	.sectionentsize	8
	.align		4
        /*0000*/ 	.word	0x00000000
	.align		4
        /*0004*/ 	.word	0xffffffff
	.align		4
        /*0008*/ 	.word	0x00000000
	.align		4
        /*000c*/ 	.word	0xfffffffe
	.align		4
        /*0010*/ 	.word	0x00000000
	.align		4
        /*0014*/ 	.word	0xfffffffd
	.align		4
        /*0018*/ 	.word	0x00000000
	.align		4
        /*001c*/ 	.word	0xfffffffc


//--------------------- .nv.constant4             --------------------------
	.section	.nv.constant4,"a",@progbits
	.align	8
	.align		8
.nv.constant4:
        /*0000*/ 	.dword	__cudart_i2opi_f


//--------------------- .text._Z6anglesPVfS0_S0_S0_iiiiPVi --------------------------
	.section	.text._Z6anglesPVfS0_S0_S0_iiiiPVi,"ax",@progbits
	.align	128
        .global         _Z6anglesPVfS0_S0_S0_iiiiPVi
        .type           _Z6anglesPVfS0_S0_S0_iiiiPVi,@function
        .size           _Z6anglesPVfS0_S0_S0_iiiiPVi,(.L_x_7 - _Z6anglesPVfS0_S0_S0_iiiiPVi)
        .other          _Z6anglesPVfS0_S0_S0_iiiiPVi,@"STO_CUDA_ENTRY STV_DEFAULT"
_Z6anglesPVfS0_S0_S0_iiiiPVi:
.text._Z6anglesPVfS0_S0_S0_iiiiPVi:
[----:B------:R-:W0:Y:S01]  /*0000*/  LDC R1, c[0x0][0x37c] ;  /* 0x0000df00ff017b82 */ /* 0x000e220000000800 */
[----:B------:R-:W1:Y:S01]  /*0010*/  S2R R0, SR_TID.X ;  /* 0x0000000000007919 */ /* 0x000e620000002100 */
[----:B------:R-:W2:Y:S01]  /*0020*/  LDCU UR4, c[0x0][0x3a4] ;  /* 0x00007480ff0477ac */ /* 0x000ea20008000800 */
[----:B------:R-:W-:Y:S01]  /*0030*/  BSSY.RECONVERGENT B0, `(.L_x_0) ;  /* 0x0000030000007945 */ /* 0x000fe20003800200 */
[----:B--2---:R-:W-:Y:S01]  /*0040*/  IMAD.U32 R8, RZ, RZ, UR4 ;  /* 0x00000004ff087e24 */ /* 0x004fe2000f8e00ff */
[----:B-1----:R-:W-:-:S13]  /*0050*/  ISETP.NE.AND P0, PT, R0, RZ, PT ;  /* 0x000000ff0000720c */ /* 0x002fda0003f05270 */
[----:B------:R-:W-:Y:S05]  /*0060*/  @P0 BRA `(.L_x_1) ;  /* 0x0000000000b00947 */ /* 0x000fea0003800000 */
[----:B------:R-:W1:Y:S01]  /*0070*/  S2UR UR5, SR_CgaCtaId ;  /* 0x00000000000579c3 */ /* 0x000e620000008800 */
[----:B------:R-:W-:Y:S02]  /*0080*/  UMOV UR4, 0x400 ;  /* 0x0000040000047882 */ /* 0x000fe40000000000 */
[----:B-1----:R-:W-:-:S03]  /*0090*/  ULEA UR5, UR5, UR4, 0x18 ;  /* 0x0000000405057291 */ /* 0x002fc6000f8ec0ff */
[----:B------:R-:W-:-:S09]  /*00a0*/  UMOV UR4, URZ ;  /* 0x000000ff00047c82 */ /* 0x000fd20008000000 */
.L_x_2:
[----:B------:R-:W-:Y:S02]  /*00b0*/  ULEA UR6, UR4, UR5, 0x2 ;  /* 0x0000000504067291 */ /* 0x000fe4000f8e10ff */
[----:B------:R-:W-:-:S04]  /*00c0*/  UIADD3 UR4, UPT, UPT, UR4, 0x90, URZ ;  /* 0x0000009004047890 */ /* 0x000fc8000fffe0ff */
[----:B------:R-:W-:-:S03]  /*00d0*/  UISETP.NE.AND UP0, UPT, UR4, 0x2d0, UPT ;  /* 0x000002d00400788c */ /* 0x000fc6000bf05270 */
[----:B------:R-:W-:Y:S04]  /*00e0*/  STS.128 [UR6], RZ ;  /* 0x000000ffff007988 */ /* 0x000fe80008000c06 */
[----:B------:R-:W-:Y:S04]  /*00f0*/  STS.128 [UR6+0x10], RZ ;  /* 0x000010ffff007988 */ /* 0x000fe80008000c06 */
        /* <DEDUP_REMOVED lines=33> */
[----:B------:R-:W-:Y:S01]  /*0310*/  STS.128 [UR6+0x230], RZ ;  /* 0x000230ffff007988 */ /* 0x000fe20008000c06 */
[----:B------:R-:W-:Y:S05]  /*0320*/  BRA.U UP0, `(.L_x_2) ;  /* 0xfffffffd00607547 */ /* 0x000fea000b83ffff */
.L_x_1:
[----:B------:R-:W-:Y:S05]  /*0330*/  BSYNC.RECONVERGENT B0 ;  /* 0x0000000000007941 */ /* 0x000fea0003800200 */
.L_x_0:
[----:B------:R-:W1:Y:S01]  /*0340*/  LDCU UR4, c[0x0][0x3a4] ;  /* 0x00007480ff0477ac */ /* 0x000e620008000800 */
[----:B------:R-:W1:Y:S01]  /*0350*/  LDCU UR6, c[0x0][0x3ac] ;  /* 0x00007580ff0677ac */ /* 0x000e620008000800 */
[----:B------:R-:W2:Y:S01]  /*0360*/  LDCU.64 UR8, c[0x0][0x358] ;  /* 0x00006b00ff0877ac */ /* 0x000ea20008000a00 */
[----:B-1----:R-:W-:Y:S01]  /*0370*/  UISETP.GE.AND UP0, UPT, UR4, UR6, UPT ;  /* 0x000000060400728c */ /* 0x002fe2000bf06270 */
[----:B------:R-:W-:Y:S08]  /*0380*/  BAR.SYNC.DEFER_BLOCKING 0x0 ;  /* 0x0000000000007b1d */ /* 0x000ff00000010000 */
[----:B--2---:R-:W-:Y:S05]  /*0390*/  BRA.U UP0, `(.L_x_3) ;  /* 0x0000002100347547 */ /* 0x004fea000b800000 */
[----:B------:R-:W1:Y:S01]  /*03a0*/  S2R R3, SR_CTAID.X ;  /* 0x0000000000037919 */ /* 0x000e620000002500 */
[----:B------:R-:W1:Y:S01]  /*03b0*/  LDCU UR4, c[0x0][0x360] ;  /* 0x00006c00ff0477ac */ /* 0x000e620008000800 */
[----:B------:R-:W2:Y:S01]  /*03c0*/  LDC.64 R6, c[0x0][0x388] ;  /* 0x0000e200ff067b82 */ /* 0x000ea20000000a00 */
[----:B------:R-:W3:Y:S07]  /*03d0*/  LDCU UR5, c[0x0][0x3a0] ;  /* 0x00007400ff0577ac */ /* 0x000eee0008000800 */
[----:B------:R-:W4:Y:S01]  /*03e0*/  LDC.64 R4, c[0x0][0x380] ;  /* 0x0000e000ff047b82 */ /* 0x000f220000000a00 */
[----:B-1----:R-:W-:-:S04]  /*03f0*/  IMAD R0, R3, UR4, R0 ;  /* 0x0000000403007c24 */ /* 0x002fc8000f8e0200 */
[----:B---3--:R-:W-:-:S04]  /*0400*/  VIADD R3, R0, UR5 ;  /* 0x0000000500037c36 */ /* 0x008fc80008000000 */
[----:B--2---:R-:W-:-:S04]  /*0410*/  IMAD.WIDE R6, R3, 0x4, R6 ;  /* 0x0000000403067825 */ /* 0x004fc800078e0206 */
[----:B----4-:R-:W-:-:S07]  /*0420*/  IMAD.WIDE R4, R3, 0x4, R4 ;  /* 0x0000000403047825 */ /* 0x010fce00078e0204 */
.L_x_4:
[----:B-1----:R-:W1:Y:S01]  /*0430*/  LDC.64 R2, c[0x0][0x398] ;  /* 0x0000e600ff027b82 */ /* 0x002e620000000a00 */
[----:B------:R-:W2:Y:S01]  /*0440*/  LDG.E.STRONG.SYS R0, desc[UR8][R6.64] ;  /* 0x0000000806007981 */ /* 0x000ea2000c1f5900 */
[----:B-1----:R-:W-:-:S05]  /*0450*/  IMAD.WIDE R2, R8, 0x4, R2 ;  /* 0x0000000408027825 */ /* 0x002fca00078e0202 */
[----:B------:R-:W3:Y:S04]  /*0460*/  LDG.E.STRONG.SYS R9, desc[UR8][R2.64] ;  /* 0x0000000802097981 */ /* 0x000ee8000c1f5900 */
[----:B------:R-:W4:Y:S01]  /*0470*/  LDG.E.STRONG.SYS R15, desc[UR8][R6.64] ;  /* 0x00000008060f7981 */ /* 0x000f22000c1f5900 */
[----:B------:R-:W-:-:S03]  /*0480*/  IMAD.MOV.U32 R13, RZ, RZ, 0x37cbac00 ;  /* 0x37cbac00ff0d7424 */ /* 0x000fc600078e00ff */
[----:B------:R-:W5:Y:S01]  /*0490*/  LDG.E.STRONG.SYS R2, desc[UR8][R2.64] ;  /* 0x0000000802027981 */ /* 0x000f62000c1f5900 */
[----:B--2---:R-:W-:-:S04]  /*04a0*/  FMUL R0, RZ, R0 ;  /* 0x00000000ff007220 */ /* 0x004fc80000400000 */
[----:B------:R-:W-:-:S06]  /*04b0*/  FMUL R14, R0, 0.63661974668502807617 ;  /* 0x3f22f983000e7820 */ /* 0x000fcc0000400000 */
[----:B------:R-:W1:Y:S01]  /*04c0*/  F2I.NTZ R14, R14 ;  /* 0x0000000e000e7305 */ /* 0x000e620000203100 */
[----:B---3--:R-:W-:Y:S01]  /*04d0*/  FMUL R10, RZ, R9 ;  /* 0x00000009ff0a7220 */ /* 0x008fe20000400000 */
[----:B-1----:R-:W-:-:S03]  /*04e0*/  I2FP.F32.S32 R9, R14 ;  /* 0x0000000e00097245 */ /* 0x002fc60000201400 */
[----:B------:R-:W-:Y:S01]  /*04f0*/  FMUL R11, R10, 0.63661974668502807617 ;  /* 0x3f22f9830a0b7820 */ /* 0x000fe20000400000 */
[----:B----4-:R-:W-:Y:S01]  /*0500*/  FMUL R15, RZ, R15 ;  /* 0x0000000fff0f7220 */ /* 0x010fe20000400000 */
[----:B------:R-:W-:-:S04]  /*0510*/  FFMA R0, R9, -1.5707962512969970703, R0 ;  /* 0xbfc90fda09007823 */ /* 0x000fc80000000000 */
[----:B------:R-:W1:Y:S01]  /*0520*/  F2I.NTZ R11, R11 ;  /* 0x0000000b000b7305 */ /* 0x000e620000203100 */
[----:B------:R-:W-:-:S04]  /*0530*/  FFMA R0, R9, -7.5497894158615963534e-08, R0 ;  /* 0xb3a2216809007823 */ /* 0x000fc80000000000 */
[----:B------:R-:W-:Y:S01]  /*0540*/  FFMA R0, R9, -5.3903029534742383927e-15, R0 ;  /* 0xa7c234c509007823 */ /* 0x000fe20000000000 */
[----:B------:R-:W-:-:S03]  /*0550*/  LOP3.LUT R9, R14, 0x1, RZ, 0xc0, !PT ;  /* 0x000000010e097812 */ /* 0x000fc600078ec0ff */
[----:B------:R-:W-:Y:S01]  /*0560*/  FMUL R12, R0, R0 ;  /* 0x00000000000c7220 */ /* 0x000fe20000400000 */
[----:B------:R-:W-:Y:S01]  /*0570*/  ISETP.NE.U32.AND P1, PT, R9, 0x1, PT ;  /* 0x000000010900780c */ /* 0x000fe20003f25070 */
[----:B------:R-:W-:-:S03]  /*0580*/  IMAD.MOV.U32 R9, RZ, RZ, 0x3d2aaabb ;  /* 0x3d2aaabbff097424 */ /* 0x000fc600078e00ff */
[----:B------:R-:W-:Y:S02]  /*0590*/  FSEL R0, R0, 1, P1 ;  /* 0x3f80000000007808 */ /* 0x000fe40000800000 */
[----:B-1----:R-:W-:Y:S02]  /*05a0*/  I2FP.F32.S32 R17, R11 ;  /* 0x0000000b00117245 */ /* 0x002fe40000201400 */
[----:B------:R-:W-:-:S03]  /*05b0*/  FSEL R21, R9, 0.0083327032625675201416, !P1 ;  /* 0x3c0885e409157808 */ /* 0x000fc60004800000 */
[----:B------:R-:W-:Y:S01]  /*05c0*/  FFMA R16, R17, -1.5707962512969970703, R10 ;  /* 0xbfc90fda11107823 */ /* 0x000fe2000000000a */
[----:B------:R-:W-:-:S03]  /*05d0*/  FFMA R10, R12, R13, -0.0013887860113754868507 ;  /* 0xbab607ed0c0a7423 */ /* 0x000fc6000000000d */
[C---:B------:R-:W-:Y:S02]  /*05e0*/  FFMA R16, R17.reuse, -7.5497894158615963534e-08, R16 ;  /* 0xb3a2216811107823 */ /* 0x040fe40000000010 */
[----:B------:R-:W-:Y:S01]  /*05f0*/  FSEL R19, R10, -0.00019574658654164522886, !P1 ;  /* 0xb94d41530a137808 */ /* 0x000fe20004800000 */
[----:B------:R-:W-:Y:S02]  /*0600*/  IMAD.MOV.U32 R10, RZ, RZ, 0x3effffff ;  /* 0x3effffffff0a7424 */ /* 0x000fe400078e00ff */
[----:B------:R-:W-:Y:S01]  /*0610*/  FFMA R17, R17, -5.3903029534742383927e-15, R16 ;  /* 0xa7c234c511117823 */ /* 0x000fe20000000010 */
[----:B------:R-:W-:Y:S01]  /*0620*/  LOP3.LUT R16, R11, 0x1, RZ, 0xc0, !PT ;  /* 0x000000010b107812 */ /* 0x000fe200078ec0ff */
[----:B------:R-:W-:Y:S01]  /*0630*/  FFMA R19, R12, R19, R21 ;  /* 0x000000130c137223 */ /* 0x000fe20000000015 */
[----:B------:R-:W-:Y:S02]  /*0640*/  FSEL R21, -R10, -0.16666662693023681641, !P1 ;  /* 0xbe2aaaa80a157808 */ /* 0x000fe40004800100 */
[----:B------:R-:W-:-:S03]  /*0650*/  ISETP.NE.U32.AND P1, PT, R16, 0x1, PT ;  /* 0x000000011000780c */ /* 0x000fc60003f25070 */
[C---:B------:R-:W-:Y:S01]  /*0660*/  FFMA R21, R12.reuse, R19, R21 ;  /* 0x000000130c157223 */ /* 0x040fe20000000015 */
[----:B------:R-:W-:-:S04]  /*0670*/  FFMA R19, R12, R0, RZ ;  /* 0x000000000c137223 */ /* 0x000fc800000000ff */
[----:B------:R-:W-:Y:S01]  /*0680*/  FFMA R12, R19, R21, R0 ;  /* 0x00000015130c7223 */ /* 0x000fe20000000000 */
[C---:B------:R-:W-:Y:S01]  /*0690*/  FMUL R0, R17.reuse, R17 ;  /* 0x0000001111007220 */ /* 0x040fe20000400000 */
[----:B------:R-:W-:-:S03]  /*06a0*/  FSEL R17, R17, 1, P1 ;  /* 0x3f80000011117808 */ /* 0x000fc60000800000 */
[----:B------:R-:W-:-:S05]  /*06b0*/  FFMA R16, R0, R13, -0.0013887860113754868507 ;  /* 0xbab607ed00107423 */ /* 0x000fca000000000d */
[----:B------:R-:W-:Y:S02]  /*06c0*/  FSEL R19, R16, -0.00019574658654164522886, !P1 ;  /* 0xb94d415310137808 */ /* 0x000fe40004800000 */
[----:B------:R-:W-:-:S05]  /*06d0*/  FSEL R16, R9, 0.0083327032625675201416, !P1 ;  /* 0x3c0885e409107808 */ /* 0x000fca0004800000 */
[----:B------:R-:W-:Y:S01]  /*06e0*/  FFMA R19, R0, R19, R16 ;  /* 0x0000001300137223 */ /* 0x000fe20000000010 */
[----:B------:R-:W-:Y:S02]  /*06f0*/  FSEL R16, -R10, -0.16666662693023681641, !P1 ;  /* 0xbe2aaaa80a107808 */ /* 0x000fe40004800100 */
[----:B------:R-:W-:-:S03]  /*0700*/  LOP3.LUT P1, RZ, R14, 0x2, RZ, 0xc0, !PT ;  /* 0x000000020eff7812 */ /* 0x000fc6000782c0ff */
[C---:B------:R-:W-:Y:S01]  /*0710*/  FFMA R19, R0.reuse, R19, R16 ;  /* 0x0000001300137223 */ /* 0x040fe20000000010 */
[----:B------:R-:W-:Y:S01]  /*0720*/  FMUL R16, R15, 0.63661974668502807617 ;  /* 0x3f22f9830f107820 */ /* 0x000fe20000400000 */
[----:B------:R-:W-:-:S04]  /*0730*/  FFMA R0, R0, R17, RZ ;  /* 0x0000001100007223 */ /* 0x000fc800000000ff */
[----:B------:R-:W-:Y:S01]  /*0740*/  FFMA R17, R0, R19, R17 ;  /* 0x0000001300117223 */ /* 0x000fe20000000011 */
[----:B------:R-:W1:Y:S02]  /*0750*/  F2I.NTZ R16, R16 ;  /* 0x0000001000107305 */ /* 0x000e640000203100 */
[----:B-1----:R-:W-:-:S05]  /*0760*/  I2FP.F32.S32 R0, R16 ;  /* 0x0000001000007245 */ /* 0x002fca0000201400 */
[----:B------:R-:W-:-:S04]  /*0770*/  FFMA R15, R0, -1.5707962512969970703, R15 ;  /* 0xbfc90fda000f7823 */ /* 0x000fc8000000000f */
[----:B------:R-:W-:-:S04]  /*0780*/  FFMA R15, R0, -7.5497894158615963534e-08, R15 ;  /* 0xb3a22168000f7823 */ /* 0x000fc8000000000f */
[----:B------:R-:W-:Y:S01]  /*0790*/  FFMA R0, R0, -5.3903029534742383927e-15, R15 ;  /* 0xa7c234c500007823 */ /* 0x000fe2000000000f */
[----:B------:R-:W-:-:S03]  /*07a0*/  LOP3.LUT R15, R16, 0x1, RZ, 0xc0, !PT ;  /* 0x00000001100f7812 */ /* 0x000fc600078ec0ff */
[----:B------:R-:W-:Y:S01]  /*07b0*/  FMUL R18, R0, R0 ;  /* 0x0000000000127220 */ /* 0x000fe20000400000 */
[----:B------:R-:W-:-:S03]  /*07c0*/  ISETP.NE.U32.AND P2, PT, R15, 0x1, PT ;  /* 0x000000010f00780c */ /* 0x000fc60003f45070 */
[----:B------:R-:W-:Y:S01]  /*07d0*/  FFMA R15, R18, R13, -0.0013887860113754868507 ;  /* 0xbab607ed120f7423 */ /* 0x000fe2000000000d */
[----:B------:R-:W-:Y:S02]  /*07e0*/  FSEL R19, R9, 0.0083327032625675201416, P2 ;  /* 0x3c0885e409137808 */ /* 0x000fe40001000000 */
[----:B------:R-:W-:Y:S02]  /*07f0*/  FSEL R14, -R10, -0.16666662693023681641, P2 ;  /* 0xbe2aaaa80a0e7808 */ /* 0x000fe40001000100 */
[----:B------:R-:W-:-:S05]  /*0800*/  FSEL R15, R15, -0.00019574658654164522886, P2 ;  /* 0xb94d41530f0f7808 */ /* 0x000fca0001000000 */
[----:B------:R-:W-:-:S04]  /*0810*/  FFMA R15, R18, R15, R19 ;  /* 0x0000000f120f7223 */ /* 0x000fc80000000013 */
[----:B------:R-:W-:Y:S02]  /*0820*/  FFMA R20, R18, R15, R14 ;  /* 0x0000000f12147223 */ /* 0x000fe4000000000e */
[----:B------:R-:W1:Y:S01]  /*0830*/  LDC.64 R14, c[0x0][0x390] ;  /* 0x0000e400ff0e7b82 */ /* 0x000e620000000a00 */
[----:B------:R-:W-:-:S05]  /*0840*/  FSEL R0, R0, 1, !P2 ;  /* 0x3f80000000007808 */ /* 0x000fca0005000000 */
[----:B------:R-:W-:-:S04]  /*0850*/  FFMA R19, R18, R0, RZ ;  /* 0x0000000012137223 */ /* 0x000fc800000000ff */
[----:B------:R-:W-:Y:S02]  /*0860*/  FFMA R18, R19, R20, R0 ;  /* 0x0000001413127223 */ /* 0x000fe40000000000 */
[----:B------:R-:W2:Y:S01]  /*0870*/  LDG.E.STRONG.SYS R0, desc[UR8][R4.64] ;  /* 0x0000000804007981 */ /* 0x000ea2000c1f5900 */
[----:B-1----:R-:W-:-:S06]  /*0880*/  IMAD.WIDE R14, R8, 0x4, R14 ;  /* 0x00000004080e7825 */ /* 0x002fcc00078e020e */
[----:B------:R1:W3:Y:S01]  /*0890*/  LDG.E.STRONG.SYS R15, desc[UR8][R14.64] ;  /* 0x000000080e0f7981 */ /* 0x0002e2000c1f5900 */
[----:B-----5:R-:W-:-:S04]  /*08a0*/  FMUL R19, RZ, R2 ;  /* 0x00000002ff137220 */ /* 0x020fc80000400000 */
[----:B------:R-:W-:-:S06]  /*08b0*/  FMUL R3, R19, 0.63661974668502807617 ;  /* 0x3f22f98313037820 */ /* 0x000fcc0000400000 */
[----:B------:R-:W4:Y:S01]  /*08c0*/  F2I.NTZ R3, R3 ;  /* 0x0000000300037305 */ /* 0x000f220000203100 */
[----:B------:R-:W-:Y:S02]  /*08d0*/  LOP3.LUT P4, RZ, R11, 0x2, RZ, 0xc0, !PT ;  /* 0x000000020bff7812 */ /* 0x000fe4000788c0ff */
[----:B----4-:R-:W-:Y:S02]  /*08e0*/  I2FP.F32.S32 R20, R3 ;  /* 0x0000000300147245 */ /* 0x010fe40000201400 */
[----:B-1----:R-:W-:-:S03]  /*08f0*/  LOP3.LUT R14, R3, 0x1, RZ, 0xc0, !PT ;  /* 0x00000001030e7812 */ /* 0x002fc600078ec0ff */
[----:B------:R-:W-:Y:S01]  /*0900*/  FFMA R19, R20, -1.5707962512969970703, R19 ;  /* 0xbfc90fda14137823 */ /* 0x000fe20000000013 */
[----:B------:R-:W-:-:S03]  /*0910*/  VIADD R3, R3, 0x1 ;  /* 0x0000000103037836 */ /* 0x000fc60000000000 */
[C---:B------:R-:W-:Y:S02]  /*0920*/  FFMA R11, R20.reuse, -7.5497894158615963534e-08, R19 ;  /* 0xb3a22168140b7823 */ /* 0x040fe40000000013 */
[----:B------:R-:W-:Y:S02]  /*0930*/  LOP3.LUT P2, RZ, R3, 0x2, RZ, 0xc0, !PT ;  /* 0x0000000203ff7812 */ /* 0x000fe4000784c0ff */
[----:B------:R-:W-:Y:S01]  /*0940*/  FFMA R11, R20, -5.3903029534742383927e-15, R11 ;  /* 0xa7c234c5140b7823 */ /* 0x000fe2000000000b */
[----:B------:R-:W-:Y:S01]  /*0950*/  ISETP.NE.U32.AND P5, PT, R14, 0x1, PT ;  /* 0x000000010e00780c */ /* 0x000fe20003fa5070 */
[----:B------:R-:W-:Y:S02]  /*0960*/  VIADD R16, R16, 0x1 ;  /* 0x0000000110107836 */ /* 0x000fe40000000000 */
[----:B------:R-:W-:Y:S01]  /*0970*/  FMUL R14, R11, R11 ;  /* 0x0000000b0b0e7220 */ /* 0x000fe20000400000 */
[----:B------:R-:W-:Y:S02]  /*0980*/  FSEL R21, R9, 0.0083327032625675201416, P5 ;  /* 0x3c0885e409157808 */ /* 0x000fe40002800000 */
[----:B------:R-:W-:Y:S01]  /*0990*/  LOP3.LUT P3, RZ, R16, 0x2, RZ, 0xc0, !PT ;  /* 0x0000000210ff7812 */ /* 0x000fe2000786c0ff */
[----:B------:R-:W-:Y:S01]  /*09a0*/  @P1 FADD R12, RZ, -R12 ;  /* 0x8000000cff0c1221 */ /* 0x000fe20000000000 */
[----:B------:R-:W-:-:S04]  /*09b0*/  @P4 FADD R17, RZ, -R17 ;  /* 0x80000011ff114221 */ /* 0x000fc80000000000 */
[----:B------:R-:W-:-:S07]  /*09c0*/  FMUL R12, R12, R17 ;  /* 0x000000110c0c7220 */ /* 0x000fce0000400000 */
[----:B------:R-:W-:Y:S01]  /*09d0*/  @P3 FADD R18, RZ, -R18 ;  /* 0x80000012ff123221 */ /* 0x000fe20000000000 */
[----:B------:R-:W-:Y:S01]  /*09e0*/  UMOV UR4, 0x20 ;  /* 0x0000002000047882 */ /* 0x000fe20000000000 */
[----:B--2---:R-:W-:-:S04]  /*09f0*/  FMUL R0, RZ, R0 ;  /* 0x00000000ff007220 */ /* 0x004fc80000400000 */
[----:B------:R-:W-:-:S04]  /*0a00*/  FMUL R0, RZ, -R0 ;  /* 0x80000000ff007220 */ /* 0x000fc80000400000 */
[----:B---3--:R-:W-:-:S04]  /*0a10*/  FMUL R0, R0, R15 ;  /* 0x0000000f00007220 */ /* 0x008fc80000400000 */
[----:B------:R-:W-:-:S06]  /*0a20*/  FMUL R2, R0, 0.63661974668502807617 ;  /* 0x3f22f98300027820 */ /* 0x000fcc0000400000 */
[----:B------:R-:W1:Y:S02]  /*0a30*/  F2I.NTZ R2, R2 ;  /* 0x0000000200027305 */ /* 0x000e640000203100 */
[----:B-1----:R-:W-:-:S05]  /*0a40*/  I2FP.F32.S32 R15, R2 ;  /* 0x00000002000f7245 */ /* 0x002fca0000201400 */
[----:B------:R-:W-:-:S04]  /*0a50*/  FFMA R0, R15, -1.5707962512969970703, R0 ;  /* 0xbfc90fda0f007823 */ /* 0x000fc80000000000 */
[----:B------:R-:W-:-:S04]  /*0a60*/  FFMA R0, R15, -7.5497894158615963534e-08, R0 ;  /* 0xb3a221680f007823 */ /* 0x000fc80000000000 */
[----:B------:R-:W-:Y:S01]  /*0a70*/  FFMA R3, R15, -5.3903029534742383927e-15, R0 ;  /* 0xa7c234c50f037823 */ /* 0x000fe20000000000 */
[----:B------:R-:W-:Y:S01]  /*0a80*/  LOP3.LUT R15, R2, 0x1, RZ, 0xc0, !PT ;  /* 0x00000001020f7812 */ /* 0x000fe200078ec0ff */
[----:B------:R-:W-:-:S03]  /*0a90*/  FFMA R0, R14, R13, -0.0013887860113754868507 ;  /* 0xbab607ed0e007423 */ /* 0x000fc6000000000d */
[----:B------:R-:W-:Y:S01]  /*0aa0*/  ISETP.NE.U32.AND P6, PT, R15, 0x1, PT ;  /* 0x000000010f00780c */ /* 0x000fe20003fc5070 */
[----:B------:R-:W-:Y:S01]  /*0ab0*/  FMUL R15, R3, R3 ;  /* 0x00000003030f7220 */ /* 0x000fe20000400000 */
[----:B------:R-:W-:-:S03]  /*0ac0*/  FSEL R19, R0, -0.00019574658654164522886, P5 ;  /* 0xb94d415300137808 */ /* 0x000fc60002800000 */
[----:B------:R-:W-:Y:S01]  /*0ad0*/  FFMA R16, R15, R13, -0.0013887860113754868507 ;  /* 0xbab607ed0f107423 */ /* 0x000fe2000000000d */
[----:B------:R-:W-:Y:S01]  /*0ae0*/  FSEL R0, R11, 1, !P5 ;  /* 0x3f8000000b007808 */ /* 0x000fe20006800000 */
[----:B------:R-:W-:Y:S01]  /*0af0*/  VIADD R11, R2, 0x1 ;  /* 0x00000001020b7836 */ /* 0x000fe20000000000 */
[----:B------:R-:W-:Y:S01]  /*0b00*/  FSEL R20, R9, 0.0083327032625675201416, P6 ;  /* 0x3c0885e409147808 */ /* 0x000fe20003000000 */
[----:B------:R-:W-:Y:S01]  /*0b10*/  FFMA R13, R14, R19, R21 ;  /* 0x000000130e0d7223 */ /* 0x000fe20000000015 */
[----:B------:R-:W-:Y:S02]  /*0b20*/  FSEL R16, R16, -0.00019574658654164522886, P6 ;  /* 0xb94d415310107808 */ /* 0x000fe40003000000 */
[C---:B------:R-:W-:Y:S02]  /*0b30*/  FSEL R9, -R10.reuse, -0.16666662693023681641, P5 ;  /* 0xbe2aaaa80a097808 */ /* 0x040fe40002800100 */
[----:B------:R-:W-:Y:S01]  /*0b40*/  FSEL R10, -R10, -0.16666662693023681641, P6 ;  /* 0xbe2aaaa80a0a7808 */ /* 0x000fe20003000100 */
[----:B------:R-:W-:Y:S01]  /*0b50*/  FFMA R16, R15, R16, R20 ;  /* 0x000000100f107223 */ /* 0x000fe20000000014 */
[----:B------:R-:W-:Y:S01]  /*0b60*/  FSEL R2, R3, 1, !P6 ;  /* 0x3f80000003027808 */ /* 0x000fe20007000000 */
[C---:B------:R-:W-:Y:S01]  /*0b70*/  FFMA R13, R14.reuse, R13, R9 ;  /* 0x0000000d0e0d7223 */ /* 0x040fe20000000009 */
[----:B------:R-:W-:Y:S01]  /*0b80*/  LOP3.LUT P5, RZ, R11, 0x2, RZ, 0xc0, !PT ;  /* 0x000000020bff7812 */ /* 0x000fe200078ac0ff */
[----:B------:R-:W-:Y:S01]  /*0b90*/  FFMA R9, R14, R0, RZ ;  /* 0x000000000e097223 */ /* 0x000fe200000000ff */
[C---:B------:R-:W-:Y:S01]  /*0ba0*/  FFMA R10, R15.reuse, R16, R10 ;  /* 0x000000100f0a7223 */ /* 0x040fe2000000000a */
[----:B------:R-:W-:-:S02]  /*0bb0*/  FFMA R15, R15, R2, RZ ;  /* 0x000000020f0f7223 */ /* 0x000fc400000000ff */
[----:B------:R-:W-:Y:S02]  /*0bc0*/  FFMA R9, R9, R13, R0 ;  /* 0x0000000d09097223 */ /* 0x000fe40000000000 */
[----:B------:R-:W-:Y:S02]  /*0bd0*/  FFMA R2, R15, R10, R2 ;  /* 0x0000000a0f027223 */ /* 0x000fe40000000002 */
[----:B------:R-:W-:-:S04]  /*0be0*/  @P2 FADD R9, RZ, -R9 ;  /* 0x80000009ff092221 */ /* 0x000fc80000000000 */
[----:B------:R-:W-:Y:S01]  /*0bf0*/  FMUL R9, R18, R9 ;  /* 0x0000000912097220 */ /* 0x000fe20000400000 */
[----:B------:R-:W-:-:S04]  /*0c00*/  @P5 FADD R2, RZ, -R2 ;  /* 0x80000002ff025221 */ /* 0x000fc80000000000 */
[----:B------:R-:W-:-:S06]  /*0c10*/  FFMA R9, R9, R2, R12 ;  /* 0x0000000209097223 */ /* 0x000fcc000000000c */
[----:B------:R-:W1:Y:S02]  /*0c20*/  F2I.TRUNC.NTZ R9, R9 ;  /* 0x0000000900097305 */ /* 0x000e64000020f100 */
[----:B-1----:R-:W-:-:S04]  /*0c30*/  LEA R0, R9, UR4, 0x2 ;  /* 0x0000000409007c11 */ /* 0x002fc8000f8e10ff */
[C---:B------:R-:W-:Y:S02]  /*0c40*/  ISETP.EQ.AND P2, PT, R0.reuse, RZ, PT ;  /* 0x000000ff0000720c */ /* 0x040fe40003f42270 */
[C---:B------:R-:W-:Y:S02]  /*0c50*/  ISETP.EQ.AND P3, PT, R0.reuse, 0x4, PT ;  /* 0x000000040000780c */ /* 0x040fe40003f62270 */
[C---:B------:R-:W-:Y:S02]  /*0c60*/  ISETP.EQ.AND P6, PT, R0.reuse, 0x8, PT ;  /* 0x000000080000780c */ /* 0x040fe40003fc2270 */
[C---:B------:R-:W-:Y:S02]  /*0c70*/  ISETP.EQ.AND P1, PT, R0.reuse, 0xc, PT ;  /* 0x0000000c0000780c */ /* 0x040fe40003f22270 */
[C---:B------:R-:W-:Y:S02]  /*0c80*/  ISETP.EQ.AND P4, PT, R0.reuse, 0x10, PT ;  /* 0x000000100000780c */ /* 0x040fe40003f82270 */
[----:B------:R-:W-:-:S03]  /*0c90*/  ISETP.EQ.AND P5, PT, R0, 0x14, PT ;  /* 0x000000140000780c */ /* 0x000fc60003fa2270 */
[--C-:B0-----:R-:W-:Y:S01]  /*0ca0*/  @P2 IMAD.MOV.U32 R2, RZ, RZ, R1.reuse ;  /* 0x000000ffff022224 */ /* 0x101fe200078e0001 */
[C---:B------:R-:W-:Y:S02]  /*0cb0*/  ISETP.EQ.AND P2, PT, R0.reuse, 0x18, PT ;  /* 0x000000180000780c */ /* 0x040fe40003f42270 */
[----:B------:R-:W-:Y:S02]  /*0cc0*/  @P3 MOV R2, R1 ;  /* 0x0000000100023202 */ /* 0x000fe40000000f00 */
[C---:B------:R-:W-:Y:S01]  /*0cd0*/  ISETP.EQ.AND P3, PT, R0.reuse, 0x1c, PT ;  /* 0x0000001c0000780c */ /* 0x040fe20003f62270 */
[--C-:B------:R-:W-:Y:S01]  /*0ce0*/  @P6 IMAD.MOV.U32 R2, RZ, RZ, R1.reuse ;  /* 0x000000ffff026224 */ /* 0x100fe200078e0001 */
[C---:B------:R-:W-:Y:S01]  /*0cf0*/  ISETP.EQ.AND P6, PT, R0.reuse, 0x20, PT ;  /* 0x000000200000780c */ /* 0x040fe20003fc2270 */
[--C-:B------:R-:W-:Y:S01]  /*0d00*/  @P1 IMAD.MOV.U32 R2, RZ, RZ, R1.reuse ;  /* 0x000000ffff021224 */ /* 0x100fe200078e0001 */
[C---:B------:R-:W-:Y:S01]  /*0d10*/  ISETP.EQ.AND P1, PT, R0.reuse, 0x24, PT ;  /* 0x000000240000780c */ /* 0x040fe20003f22270 */
[--C-:B------:R-:W-:Y:S01]  /*0d20*/  @P4 IMAD.MOV.U32 R2, RZ, RZ, R1.reuse ;  /* 0x000000ffff024224 */ /* 0x100fe200078e0001 */
[C---:B------:R-:W-:Y:S01]  /*0d30*/  ISETP.EQ.AND P4, PT, R0.reuse, 0x28, PT ;  /* 0x000000280000780c */ /* 0x040fe20003f82270 */
[--C-:B------:R-:W-:Y:S01]  /*0d40*/  @P5 IMAD.MOV.U32 R2, RZ, RZ, R1.reuse ;  /* 0x000000ffff025224 */ /* 0x100fe200078e0001 */
[C---:B------:R-:W-:Y:S01]  /*0d50*/  ISETP.EQ.AND P5, PT, R0.reuse, 0x2c, PT ;  /* 0x0000002c0000780c */ /* 0x040fe20003fa2270 */
[----:B------:R-:W-:Y:S01]  /*0d60*/  @P2 IMAD.MOV.U32 R2, RZ, RZ, R1 ;  /* 0x000000ffff022224 */ /* 0x000fe200078e0001 */
[----:B------:R-:W-:-:S03]  /*0d70*/  ISETP.EQ.AND P2, PT, R0, 0x30, PT ;  /* 0x000000300000780c */ /* 0x000fc60003f42270 */
[----:B------:R-:W-:Y:S01]  /*0d80*/  @P3 IMAD.MOV.U32 R2, RZ, RZ, R1 ;  /* 0x000000ffff023224 */ /* 0x000fe200078e0001 */
[C---:B------:R-:W-:Y:S01]  /*0d90*/  ISETP.EQ.AND P3, PT, R0.reuse, 0x34, PT ;  /* 0x000000340000780c */ /* 0x040fe20003f62270 */
[----:B------:R-:W-:Y:S01]  /*0da0*/  @P6 IMAD.MOV.U32 R2, RZ, RZ, 0x432a90db ;  /* 0x432a90dbff026424 */ /* 0x000fe200078e00ff */
[C---:B------:R-:W-:Y:S01]  /*0db0*/  ISETP.EQ.AND P6, PT, R0.reuse, 0x38, PT ;  /* 0x000000380000780c */ /* 0x040fe20003fc2270 */
[----:B------:R-:W-:Y:S01]  /*0dc0*/  @P1 IMAD.MOV.U32 R2, RZ, RZ, 0x43270821 ;  /* 0x43270821ff021424 */ /* 0x000fe200078e00ff */
[C---:B------:R-:W-:Y:S01]  /*0dd0*/  ISETP.EQ.AND P1, PT, R0.reuse, 0x3c, PT ;  /* 0x0000003c0000780c */ /* 0x040fe20003f22270 */
[----:B------:R-:W-:Y:S01]  /*0de0*/  @P4 IMAD.MOV.U32 R2, RZ, RZ, 0x43244ff0 ;  /* 0x43244ff0ff024424 */ /* 0x000fe200078e00ff */
[C---:B------:R-:W-:Y:S02]  /*0df0*/  ISETP.EQ.AND P4, PT, R0.reuse, 0x40, PT ;  /* 0x000000400000780c */ /* 0x040fe40003f82270 */
[----:B------:R-:W-:Y:S01]  /*0e00*/  @P5 MOV R2, 0x4322035a ;  /* 0x4322035a00025802 */ /* 0x000fe20000000f00 */
[----:B------:R-:W-:Y:S01]  /*0e10*/  @P2 IMAD.MOV.U32 R2, RZ, RZ, 0x431ffb51 ;  /* 0x431ffb51ff022424 */ /* 0x000fe200078e00ff */
[----:B------:R-:W-:-:S02]  /*0e20*/  ISETP.EQ.AND P5, PT, R0, 0x44, PT ;  /* 0x000000440000780c */ /* 0x000fc40003fa2270 */
[C---:B------:R-:W-:Y:S01]  /*0e30*/  ISETP.EQ.AND P2, PT, R0.reuse, 0x48, PT ;  /* 0x000000480000780c */ /* 0x040fe20003f42270 */
[----:B------:R-:W-:Y:S01]  /*0e40*/  @P3 IMAD.MOV.U32 R2, RZ, RZ, 0x431e23d2 ;  /* 0x431e23d2ff023424 */ /* 0x000fe200078e00ff */
[C---:B------:R-:W-:Y:S01]  /*0e50*/  ISETP.EQ.AND P3, PT, R0.reuse, 0x4c, PT ;  /* 0x0000004c0000780c */ /* 0x040fe20003f62270 */
[----:B------:R-:W-:Y:S01]  /*0e60*/  @P6 IMAD.MOV.U32 R2, RZ, RZ, 0x431c70fd ;  /* 0x431c70fdff026424 */ /* 0x000fe200078e00ff */
[C---:B------:R-:W-:Y:S01]  /*0e70*/  ISETP.EQ.AND P6, PT, R0.reuse, 0x50, PT ;  /* 0x000000500000780c */ /* 0x040fe20003fc2270 */
[----:B------:R-:W-:Y:S01]  /*0e80*/  @P1 IMAD.MOV.U32 R2, RZ, RZ, 0x431adb15 ;  /* 0x431adb15ff021424 */ /* 0x000fe200078e00ff */
[C---:B------:R-:W-:Y:S01]  /*0e90*/  ISETP.EQ.AND P1, PT, R0.reuse, 0x54, PT ;  /* 0x000000540000780c */ /* 0x040fe20003f22270 */
[----:B------:R-:W-:Y:S01]  /*0ea0*/  @P4 IMAD.MOV.U32 R2, RZ, RZ, 0x43195cbd ;  /* 0x43195cbdff024424 */ /* 0x000fe200078e00ff */
[----:B------:R-:W-:-:S03]  /*0eb0*/  ISETP.EQ.AND P4, PT, R0, 0x58, PT ;  /* 0x000000580000780c */ /* 0x000fc60003f82270 */
[----:B------:R-:W-:Y:S01]  /*0ec0*/  @P5 IMAD.MOV.U32 R2, RZ, RZ, 0x4317f20c ;  /* 0x4317f20cff025424 */ /* 0x000fe200078e00ff */
        /* <DEDUP_REMOVED lines=27> */
[----:B------:R-:W-:Y:S02]  /*1080*/  @P3 MOV R2, 0x4308755e ;  /* 0x4308755e00023802 */ /* 0x000fe40000000f00 */
        /* <DEDUP_REMOVED lines=79> */
[C---:B------:R-:W-:Y:S01]  /*1580*/  ISETP.EQ.AND P4, PT, R0.reuse, 0x130, PT ;  /* 0x000001300000780c */ /* 0x040fe20003f82270 */
        /* <DEDUP_REMOVED lines=29> */
[----:B------:R-:W-:Y:S02]  /*1760*/  @P6 IMAD.MOV.U32 R2, RZ, RZ, 0x42c109ff ;  /* 0x42c109ffff026424 */ /* 0x000fe400078e00ff */
[----:B------:R-:W-:Y:S02]  /*1770*/  @P1 IMAD.MOV.U32 R2, RZ, RZ, 0x42bfc37f ;  /* 0x42bfc37fff021424 */ /* 0x000fe400078e00ff */
[----:B------:R-:W-:Y:S02]  /*1780*/  @P4 MOV R2, 0x42be7d68 ;  /* 0x42be7d6800024802 */ /* 0x000fe40000000f00 */
[C---:B------:R-:W-:Y:S01]  /*1790*/  ISETP.EQ.AND P4, PT, R0.reuse, 0x170, PT ;  /* 0x000001700000780c */ /* 0x040fe20003f82270 */
[----:B------:R-:W-:Y:S01]  /*17a0*/  @P5 IMAD.MOV.U32 R2, RZ, RZ, 0x42bd37ae ;  /* 0x42bd37aeff025424 */ /* 0x000fe200078e00ff */
[C---:B------:R-:W-:Y:S01]  /*17b0*/  ISETP.EQ.AND P1, PT, R0.reuse, 0x174, PT ;  /* 0x000001740000780c */ /* 0x040fe20003f22270 */
[----:B------:R-:W-:Y:S01]  /*17c0*/  @P2 IMAD.MOV.U32 R2, RZ, RZ, 0x42bbf248 ;  /* 0x42bbf248ff022424 */ /* 0x000fe200078e00ff */
[----:B------:R-:W-:-:S02]  /*17d0*/  ISETP.EQ.AND P2, PT, R0, 0x178, PT ;  /* 0x000001780000780c */ /* 0x000fc40003f42270 */
[----:B------:R-:W-:Y:S01]  /*17e0*/  @P3 IMAD.MOV.U32 R2, RZ, RZ, 0x42baad2a ;  /* 0x42baad2aff023424 */ /* 0x000fe200078e00ff */
[----:B------:R-:W-:-:S06]  /*17f0*/  ISETP.EQ.AND P3, PT, R0, 0x17c, PT ;  /* 0x0000017c0000780c */ /* 0x000fcc0003f62270 */
[----:B------:R-:W-:Y:S01]  /*1800*/  @P4 IMAD.MOV.U32 R2, RZ, RZ, 0x42b9684a ;  /* 0x42b9684aff024424 */ /* 0x000fe200078e00ff */
[C---:B------:R-:W-:Y:S01]  /*1810*/  ISETP.EQ.AND P4, PT, R0.reuse, 0x180, PT ;  /* 0x000001800000780c */ /* 0x040fe20003f82270 */
[----:B------:R-:W-:Y:S01]  /*1820*/  @P1 IMAD.MOV.U32 R2, RZ, RZ, 0x42b8239d ;  /* 0x42b8239dff021424 */ /* 0x000fe200078e00ff */
[C---:B------:R-:W-:Y:S01]  /*1830*/  ISETP.EQ.AND P1, PT, R0.reuse, 0x184, PT ;  /* 0x000001840000780c */ /* 0x040fe20003f22270 */
[----:B------:R-:W-:Y:S01]  /*1840*/  @P2 IMAD.MOV.U32 R2, RZ, RZ, 0x42b6df1a ;  /* 0x42b6df1aff022424 */ /* 0x000fe200078e00ff */
[C---:B------:R-:W-:Y:S02]  /*1850*/  ISETP.EQ.AND P2, PT, R0.reuse, 0x188, PT ;  /* 0x000001880000780c */ /* 0x040fe40003f42270 */
[----:B------:R-:W-:Y:S01]  /*1860*/  @P3 IMAD.MOV.U32 R2, RZ, RZ, 0x42b59ab5 ;  /* 0x42b59ab5ff023424 */ /* 0x000fe200078e00ff */
[----:B------:R-:W-:-:S06]  /*1870*/  ISETP.EQ.AND P3, PT, R0, 0x18c, PT ;  /* 0x0000018c0000780c */ /* 0x000fcc0003f62270 */
[----:B------:R-:W-:Y:S01]  /*1880*/  @P4 IMAD.MOV.U32 R2, RZ, RZ, 0x42b45665 ;  /* 0x42b45665ff024424 */ /* 0x000fe200078e00ff */
[C---:B------:R-:W-:Y:S02]  /*1890*/  ISETP.EQ.AND P4, PT, R0.reuse, 0x190, PT ;  /* 0x000001900000780c */ /* 0x040fe40003f82270 */
[----:B------:R-:W-:Y:S01]  /*18a0*/  @P1 MOV R2, 0x42b3121f ;  /* 0x42b3121f00021802 */ /* 0x000fe20000000f00 */
[----:B------:R-:W-:Y:S01]  /*18b0*/  @P2 IMAD.MOV.U32 R2, RZ, RZ, 0x42b1cdd9 ;  /* 0x42b1cdd9ff022424 */ /* 0x000fe200078e00ff */
[C---:B------:R-:W-:Y:S02]  /*18c0*/  ISETP.EQ.AND P1, PT, R0.reuse, 0x194, PT ;  /* 0x000001940000780c */ /* 0x040fe40003f22270 */
[C---:B------:R-:W-:Y:S01]  /*18d0*/  ISETP.EQ.AND P2, PT, R0.reuse, 0x198, PT ;  /* 0x000001980000780c */ /* 0x040fe20003f42270 */
[----:B------:R-:W-:Y:S01]  /*18e0*/  @P3 IMAD.MOV.U32 R2, RZ, RZ, 0x42b08989 ;  /* 0x42b08989ff023424 */ /* 0x000fe200078e00ff */
[----:B------:R-:W-:-:S05]  /*18f0*/  ISETP.EQ.AND P3, PT, R0, 0x19c, PT ;  /* 0x0000019c0000780c */ /* 0x000fca0003f62270 */
[----:B------:R-:W-:Y:S01]  /*1900*/  @P4 IMAD.MOV.U32 R2, RZ, RZ, 0x42af4524 ;  /* 0x42af4524ff024424 */ /* 0x000fe200078e00ff */
[----:B------:R-:W-:-:S03]  /*1910*/  ISETP.EQ.AND P4, PT, R0, 0x1a0, PT ;  /* 0x000001a00000780c */ /* 0x000fc60003f82270 */
[----:B------:R-:W-:Y:S01]  /*1920*/  @P1 IMAD.MOV.U32 R2, RZ, RZ, 0x42ae00a0 ;  /* 0x42ae00a0ff021424 */ /* 0x000fe200078e00ff */
[C---:B------:R-:W-:Y:S01]  /*1930*/  ISETP.EQ.AND P1, PT, R0.reuse, 0x1a4, PT ;  /* 0x000001a40000780c */ /* 0x040fe20003f22270 */
[----:B------:R-:W-:Y:S01]  /*1940*/  @P2 IMAD.MOV.U32 R2, RZ, RZ, 0x42acbbf4 ;  /* 0x42acbbf4ff022424 */ /* 0x000fe200078e00ff */
[C---:B------:R-:W-:Y:S01]  /*1950*/  ISETP.EQ.AND P2, PT, R0.reuse, 0x1a8, PT ;  /* 0x000001a80000780c */ /* 0x040fe20003f42270 */
[----:B------:R-:W-:Y:S01]  /*1960*/  @P3 IMAD.MOV.U32 R2, RZ, RZ, 0x42ab7713 ;  /* 0x42ab7713ff023424 */ /* 0x000fe200078e00ff */
[----:B------:R-:W-:-:S05]  /*1970*/  ISETP.EQ.AND P3, PT, R0, 0x1ac, PT ;  /* 0x000001ac0000780c */ /* 0x000fca0003f62270 */
[----:B------:R-:W-:Y:S01]  /*1980*/  @P4 IMAD.MOV.U32 R2, RZ, RZ, 0x42aa31f5 ;  /* 0x42aa31f5ff024424 */ /* 0x000fe200078e00ff */
[----:B------:R-:W-:-:S03]  /*1990*/  ISETP.EQ.AND P4, PT, R0, 0x1b0, PT ;  /* 0x000001b00000780c */ /* 0x000fc60003f82270 */
[----:B------:R-:W-:Y:S01]  /*19a0*/  @P1 IMAD.MOV.U32 R2, RZ, RZ, 0x42a8ec8f ;  /* 0x42a8ec8fff021424 */ /* 0x000fe200078e00ff */
[C---:B------:R-:W-:Y:S02]  /*19b0*/  ISETP.EQ.AND P1, PT, R0.reuse, 0x1b4, PT ;  /* 0x000001b40000780c */ /* 0x040fe40003f22270 */
[----:B------:R-:W-:Y:S01]  /*19c0*/  @P2 MOV R2, 0x42a7a6d6 ;  /* 0x42a7a6d600022802 */ /* 0x000fe20000000f00 */
[----:B------:R-:W-:Y:S01]  /*19d0*/  @P3 IMAD.MOV.U32 R2, RZ, RZ, 0x42a660be ;  /* 0x42a660beff023424 */ /* 0x000fe200078e00ff */
[C---:B------:R-:W-:Y:S02]  /*19e0*/  ISETP.EQ.AND P2, PT, R0.reuse, 0x1b8, PT ;  /* 0x000001b80000780c */ /* 0x040fe40003f42270 */
[----:B------:R-:W-:-:S03]  /*19f0*/  ISETP.EQ.AND P3, PT, R0, 0x1bc, PT ;  /* 0x000001bc0000780c */ /* 0x000fc60003f62270 */
[----:B------:R-:W-:Y:S01]  /*1a00*/  @P4 IMAD.MOV.U32 R2, RZ, RZ, 0x42a51a3f ;  /* 0x42a51a3fff024424 */ /* 0x000fe200078e00ff */
[----:B------:R-:W-:-:S03]  /*1a10*/  ISETP.EQ.AND P4, PT, R0, 0x1c0, PT ;  /* 0x000001c00000780c */ /* 0x000fc60003f82270 */
[----:B------:R-:W-:Y:S01]  /*1a20*/  @P1 IMAD.MOV.U32 R2, RZ, RZ, 0x42a3d34c ;  /* 0x42a3d34cff021424 */ /* 0x000fe200078e00ff */
[----:B------:R-:W-:-:S03]  /*1a30*/  ISETP.EQ.AND P1, PT, R0, 0x1c4, PT ;  /* 0x000001c40000780c */ /* 0x000fc60003f22270 */
[----:B------:R-:W-:Y:S01]  /*1a40*/  @P2 IMAD.MOV.U32 R2, RZ, RZ, 0x42a28bdb ;  /* 0x42a28bdbff022424 */ /* 0x000fe200078e00ff */
[C---:B------:R-:W-:Y:S01]  /*1a50*/  ISETP.EQ.AND P2, PT, R0.reuse, 0x1c8, PT ;  /* 0x000001c80000780c */ /* 0x040fe20003f42270 */
[----:B------:R-:W-:Y:S01]  /*1a60*/  @P3 IMAD.MOV.U32 R2, RZ, RZ, 0x42a143e0 ;  /* 0x42a143e0ff023424 */ /* 0x000fe200078e00ff */
[----:B------:R-:W-:-:S03]  /*1a70*/  ISETP.EQ.AND P3, PT, R0, 0x1cc, PT ;  /* 0x000001cc0000780c */ /* 0x000fc60003f62270 */
[----:B------:R-:W-:Y:S01]  /*1a80*/  @P4 IMAD.MOV.U32 R2, RZ, RZ, 0x429ffb51 ;  /* 0x429ffb51ff024424 */ /* 0x000fe200078e00ff */
[----:B------:R-:W-:-:S03]  /*1a90*/  ISETP.EQ.AND P4, PT, R0, 0x1d0, PT ;  /* 0x000001d00000780c */ /* 0x000fc60003f82270 */
[----:B------:R-:W-:Y:S01]  /*1aa0*/  @P1 IMAD.MOV.U32 R2, RZ, RZ, 0x429eb221 ;  /* 0x429eb221ff021424 */ /* 0x000fe200078e00ff */
[----:B------:R-:W-:-:S03]  /*1ab0*/  ISETP.EQ.AND P1, PT, R0, 0x1d4, PT ;  /* 0x000001d40000780c */ /* 0x000fc60003f22270 */
[----:B------:R-:W-:Y:S01]  /*1ac0*/  @P2 IMAD.MOV.U32 R2, RZ, RZ, 0x429d6845 ;  /* 0x429d6845ff022424 */ /* 0x000fe200078e00ff */
[C---:B------:R-:W-:Y:S02]  /*1ad0*/  ISETP.EQ.AND P2, PT, R0.reuse, 0x1d8, PT ;  /* 0x000001d80000780c */ /* 0x040fe40003f42270 */
[----:B------:R-:W-:Y:S02]  /*1ae0*/  @P3 MOV R2, 0x429c1db1 ;  /* 0x429c1db100023802 */ /* 0x000fe40000000f00 */
        /* <DEDUP_REMOVED lines=136> */
[----:B------:R-:W-:Y:S01]  /*2370*/  ISETP.EQ.AND P3, PT, R0, 0x2ec, PT ;  /* 0x000002ec0000780c */ /* 0x000fe20003f62270 */
[----:B------:R-:W0:Y:S02]  /*2380*/  S2UR UR5, SR_CgaCtaId ;  /* 0x00000000000579c3 */ /* 0x000e240000008800 */
[----:B------:R-:W-:-:S04]  /*2390*/  @P4 IMAD.MOV.U32 R2, RZ, RZ, 0x416c22ee ;  /* 0x416c22eeff024424 */ /* 0x000fc800078e00ff */
[----:B------:R-:W-:-:S04]  /*23a0*/  @P1 IMAD.MOV.U32 R2, RZ, RZ, 0x41409fd3 ;  /* 0x41409fd3ff021424 */ /* 0x000fc800078e00ff */
[----:B------:R-:W-:Y:S02]  /*23b0*/  @P2 IMAD.MOV.U32 R2, RZ, RZ, 0x41081442 ;  /* 0x41081442ff022424 */ /* 0x000fe400078e00ff */
[----:B------:R-:W-:-:S06]  /*23c0*/  @P3 MOV R2, 0x36a7c5ac ;  /* 0x36a7c5ac00023802 */ /* 0x000fcc0000000f00 */
[----:B------:R-:W1:Y:S01]  /*23d0*/  F2I.TRUNC.NTZ R2, R2 ;  /* 0x0000000200027305 */ /* 0x000e62000020f100 */
[----:B------:R-:W-:Y:S02]  /*23e0*/  UMOV UR4, 0x400 ;  /* 0x0000040000047882 */ /* 0x000fe40000000000 */
[----:B0-----:R-:W-:-:S06]  /*23f0*/  ULEA UR4, UR5, UR4, 0x18 ;  /* 0x0000000405047291 */ /* 0x001fcc000f8ec0ff */
[----:B-1----:R-:W-:-:S05]  /*2400*/  LEA R0, R2, UR4, 0x2 ;  /* 0x0000000402007c11 */ /* 0x002fca000f8e10ff */
[----:B------:R-:W0:Y:S01]  /*2410*/  LDS R3, [R0] ;  /* 0x0000000000037984 */ /* 0x000e220000000800 */
[----:B------:R-:W-:-:S05]  /*2420*/  VIADD R8, R8, 0x1 ;  /* 0x0000000108087836 */ /* 0x000fca0000000000 */
[----:B------:R-:W-:Y:S01]  /*2430*/  ISETP.NE.AND P1, PT, R8, UR6, PT ;  /* 0x0000000608007c0c */ /* 0x000fe2000bf25270 */
[----:B0-----:R-:W-:-:S05]  /*2440*/  VIADD R3, R3, 0x1 ;  /* 0x0000000103037836 */ /* 0x001fca0000000000 */
[----:B------:R1:W-:Y:S07]  /*2450*/  STS [R0], R3 ;  /* 0x0000000300007388 */ /* 0x0003ee0000000800 */
[----:B------:R-:W-:Y:S05]  /*2460*/  @P1 BRA `(.L_x_4) ;  /* 0xffffffdc00f01947 */ /* 0x000fea000383ffff */
.L_x_3:
[----:B------:R-:W-:Y:S06]  /*2470*/  BAR.SYNC.DEFER_BLOCKING 0x0 ;  /* 0x0000000000007b1d */ /* 0x000fec0000010000 */
[----:B------:R-:W-:Y:S05]  /*2480*/  @P0 EXIT ;  /* 0x000000000000094d */ /* 0x000fea0003800000 */
[----:B------:R-:W2:Y:S01]  /*2490*/  S2UR UR7, SR_CgaCtaId ;  /* 0x00000000000779c3 */ /* 0x000ea20000008800 */
[----:B------:R-:W3:Y:S01]  /*24a0*/  LDCU.64 UR4, c[0x0][0x3b0] ;  /* 0x00007600ff0477ac */ /* 0x000ee20008000a00 */
[----:B------:R-:W-:Y:S01]  /*24b0*/  UMOV UR6, 0x400 ;  /* 0x0000040000067882 */ /* 0x000fe20000000000 */
[----:B---3--:R-:W-:Y:S02]  /*24c0*/  UIADD3 UR4, UP0, UPT, UR4, 0x20, URZ ;  /* 0x0000002004047890 */ /* 0x008fe4000ff1e0ff */
[----:B--2---:R-:W-:-:S04]  /*24d0*/  ULEA UR7, UR7, UR6, 0x18 ;  /* 0x0000000607077291 */ /* 0x004fc8000f8ec0ff */
[----:B-1----:R-:W-:Y:S01]  /*24e0*/  IMAD.U32 R0, RZ, RZ, UR4 ;  /* 0x00000004ff007e24 */ /* 0x002fe2000f8e00ff */
[----:B------:R-:W-:Y:S02]  /*24f0*/  UIADD3.X UR6, UPT, UPT, URZ, UR5, URZ, UP0, !UPT ;  /* 0x00000005ff067290 */ /* 0x000fe400087fe4ff */
[----:B------:R-:W-:Y:S01]  /*2500*/  UIADD3 UR5, UPT, UPT, UR7, 0x20, URZ ;  /* 0x0000002007057890 */ /* 0x000fe2000fffe0ff */
[----:B------:R-:W-:-:S03]  /*2510*/  UMOV UR4, URZ ;  /* 0x000000ff00047c82 */ /* 0x000fc60008000000 */
[----:B------:R-:W-:-:S08]  /*2520*/  IMAD.U32 R13, RZ, RZ, UR6 ;  /* 0x00000006ff0d7e24 */ /* 0x000fd0000f8e00ff */
.L_x_5:
[----:B-1----:R-:W1:Y:S01]  /*2530*/  LDS.128 R4, [UR5+-0x20] ;  /* 0xffffe005ff047984 */ /* 0x002e620008000c00 */
[----:B------:R-:W-:Y:S01]  /*2540*/  IMAD.MOV.U32 R2, RZ, RZ, R0 ;  /* 0x000000ffff027224 */ /* 0x000fe200078e0000 */
[----:B------:R-:W-:Y:S01]  /*2550*/  UIADD3 UR4, UPT, UPT, UR4, 0x50, URZ ;  /* 0x0000005004047890 */ /* 0x000fe2000fffe0ff */
[----:B------:R-:W-:Y:S01]  /*2560*/  IMAD.MOV.U32 R3, RZ, RZ, R13 ;  /* 0x000000ffff037224 */ /* 0x000fe200078e000d */
[----:B------:R-:W2:Y:S02]  /*2570*/  LDS.128 R8, [UR5+-0x10] ;  /* 0xfffff005ff087984 */ /* 0x000ea40008000c00 */
[----:B------:R-:W-:Y:S01]  /*2580*/  UISETP.NE.AND UP0, UPT, UR4, 0x2d0, UPT ;  /* 0x000002d00400788c */ /* 0x000fe2000bf05270 */
[----:B------:R-:W-:Y:S01]  /*2590*/  IADD3 R0, P0, PT, R2, 0x140, RZ ;  /* 0x0000014002007810 */ /* 0x000fe20007f1e0ff */
[----:B------:R-:W3:Y:S04]  /*25a0*/  LDS.128 R16, [UR5] ;  /* 0x00000005ff107984 */ /* 0x000ee80008000c00 */
[----:B------:R-:W4:Y:S04]  /*25b0*/  LDS.128 R24, [UR5+0x10] ;  /* 0x00001005ff187984 */ /* 0x000f280008000c00 */
[----:B------:R-:W5:Y:S04]  /*25c0*/  LDS.128 R20, [UR5+0x20] ;  /* 0x00002005ff147984 */ /* 0x000f680008000c00 */
[----:B------:R-:W0:Y:S04]  /*25d0*/  LDS.128 R12, [UR5+0x30] ;  /* 0x00003005ff0c7984 */ /* 0x000e280008000c00 */
[----:B-1----:R-:W-:Y:S04]  /*25e0*/  STG.E.STRONG.SYS desc[UR8][R2.64+-0x20], R4 ;  /* 0xffffe00402007986 */ /* 0x002fe8000c115908 */
[----:B------:R-:W-:Y:S04]  /*25f0*/  STG.E.STRONG.SYS desc[UR8][R2.64+-0x1c], R5 ;  /* 0xffffe40502007986 */ /* 0x000fe8000c115908 */
[----:B------:R-:W-:Y:S04]  /*2600*/  STG.E.STRONG.SYS desc[UR8][R2.64+-0x18], R6 ;  /* 0xffffe80602007986 */ /* 0x000fe8000c115908 */
[----:B------:R-:W-:Y:S04]  /*2610*/  STG.E.STRONG.SYS desc[UR8][R2.64+-0x14], R7 ;  /* 0xffffec0702007986 */ /* 0x000fe8000c115908 */
[----:B--2---:R-:W-:Y:S04]  /*2620*/  STG.E.STRONG.SYS desc[UR8][R2.64+-0x10], R8 ;  /* 0xfffff00802007986 */ /* 0x004fe8000c115908 */
[----:B------:R-:W1:Y:S04]  /*2630*/  LDS.128 R4, [UR5+0x40] ;  /* 0x00004005ff047984 */ /* 0x000e680008000c00 */
[----:B------:R-:W-:Y:S04]  /*2640*/  STG.E.STRONG.SYS desc[UR8][R2.64+-0xc], R9 ;  /* 0xfffff40902007986 */ /* 0x000fe8000c115908 */
[----:B------:R-:W-:Y:S04]  /*2650*/  STG.E.STRONG.SYS desc[UR8][R2.64+-0x8], R10 ;  /* 0xfffff80a02007986 */ /* 0x000fe8000c115908 */
[----:B------:R-:W-:Y:S04]  /*2660*/  STG.E.STRONG.SYS desc[UR8][R2.64+-0x4], R11 ;  /* 0xfffffc0b02007986 */ /* 0x000fe8000c115908 */
[----:B------:R-:W2:Y:S04]  /*2670*/  LDS.128 R8, [UR5+0x50] ;  /* 0x00005005ff087984 */ /* 0x000ea80008000c00 */
[----:B---3--:R-:W-:Y:S04]  /*2680*/  STG.E.STRONG.SYS desc[UR8][R2.64], R16 ;  /* 0x0000001002007986 */ /* 0x008fe8000c115908 */
[----:B------:R-:W-:Y:S04]  /*2690*/  STG.E.STRONG.SYS desc[UR8][R2.64+0x4], R17 ;  /* 0x0000041102007986 */ /* 0x000fe8000c115908 */
[----:B------:R-:W-:Y:S04]  /*26a0*/  STG.E.STRONG.SYS desc[UR8][R2.64+0x8], R18 ;  /* 0x0000081202007986 */ /* 0x000fe8000c115908 */
[----:B------:R-:W-:Y:S04]  /*26b0*/  STG.E.STRONG.SYS desc[UR8][R2.64+0xc], R19 ;  /* 0x00000c1302007986 */ /* 0x000fe8000c115908 */
[----:B----4-:R-:W-:Y:S04]  /*26c0*/  STG.E.STRONG.SYS desc[UR8][R2.64+0x10], R24 ;  /* 0x0000101802007986 */ /* 0x010fe8000c115908 */
[----:B------:R-:W3:Y:S04]  /*26d0*/  LDS.128 R16, [UR5+0x60] ;  /* 0x00006005ff107984 */ /* 0x000ee80008000c00 */
[----:B------:R-:W-:Y:S04]  /*26e0*/  STG.E.STRONG.SYS desc[UR8][R2.64+0x14], R25 ;  /* 0x0000141902007986 */ /* 0x000fe8000c115908 */
[----:B------:R-:W-:Y:S04]  /*26f0*/  STG.E.STRONG.SYS desc[UR8][R2.64+0x18], R26 ;  /* 0x0000181a02007986 */ /* 0x000fe8000c115908 */
[----:B------:R-:W-:Y:S04]  /*2700*/  STG.E.STRONG.SYS desc[UR8][R2.64+0x1c], R27 ;  /* 0x00001c1b02007986 */ /* 0x000fe8000c115908 */
[----:B-----5:R-:W-:Y:S04]  /*2710*/  STG.E.STRONG.SYS desc[UR8][R2.64+0x20], R20 ;  /* 0x0000201402007986 */ /* 0x020fe8000c115908 */
[----:B------:R-:W4:Y:S04]  /*2720*/  LDS.128 R24, [UR5+0x70] ;  /* 0x00007005ff187984 */ /* 0x000f280008000c00 */
[----:B------:R-:W-:Y:S04]  /*2730*/  STG.E.STRONG.SYS desc[UR8][R2.64+0x24], R21 ;  /* 0x0000241502007986 */ /* 0x000fe8000c115908 */
[----:B------:R-:W-:Y:S04]  /*2740*/  STG.E.STRONG.SYS desc[UR8][R2.64+0x28], R22 ;  /* 0x0000281602007986 */ /* 0x000fe8000c115908 */
[----:B------:R-:W-:Y:S04]  /*2750*/  STG.E.STRONG.SYS desc[UR8][R2.64+0x2c], R23 ;  /* 0x00002c1702007986 */ /* 0x000fe8000c115908 */
[----:B------:R-:W5:Y:S04]  /*2760*/  LDS.128 R20, [UR5+0x80] ;  /* 0x00008005ff147984 */ /* 0x000f680008000c00 */
[----:B0-----:R-:W-:Y:S04]  /*2770*/  STG.E.STRONG.SYS desc[UR8][R2.64+0x30], R12 ;  /* 0x0000300c02007986 */ /* 0x001fe8000c115908 */
[----:B------:R-:W-:Y:S04]  /*2780*/  STG.E.STRONG.SYS desc[UR8][R2.64+0x34], R13 ;  /* 0x0000340d02007986 */ /* 0x000fe8000c115908 */
[----:B------:R-:W-:Y:S04]  /*2790*/  STG.E.STRONG.SYS desc[UR8][R2.64+0x38], R14 ;  /* 0x0000380e02007986 */ /* 0x000fe8000c115908 */
[----:B------:R-:W-:Y:S04]  /*27a0*/  STG.E.STRONG.SYS desc[UR8][R2.64+0x3c], R15 ;  /* 0x00003c0f02007986 */ /* 0x000fe8000c115908 */
[----:B-1----:R-:W-:Y:S04]  /*27b0*/  STG.E.STRONG.SYS desc[UR8][R2.64+0x40], R4 ;  /* 0x0000400402007986 */ /* 0x002fe8000c115908 */
[----:B------:R-:W0:Y:S04]  /*27c0*/  LDS.128 R12, [UR5+0x90] ;  /* 0x00009005ff0c7984 */ /* 0x000e280008000c00 */
        /* <DEDUP_REMOVED lines=14> */
[----:B------:R-:W-:Y:S04]  /*28b0*/  STG.E.STRONG.SYS desc[UR8][R2.64+0x74], R25 ;  /* 0x0000741902007986 */ /* 0x000fe8000c115908 */
[----:B------:R-:W-:Y:S04]  /*28c0*/  STG.E.STRONG.SYS desc[UR8][R2.64+0x78], R26 ;  /* 0x0000781a02007986 */ /* 0x000fe8000c115908 */
[----:B------:R-:W-:Y:S04]  /*28d0*/  STG.E.STRONG.SYS desc[UR8][R2.64+0x7c], R27 ;  /* 0x00007c1b02007986 */ /* 0x000fe8000c115908 */
[----:B-----5:R-:W-:Y:S04]  /*28e0*/  STG.E.STRONG.SYS desc[UR8][R2.64+0x80], R20 ;  /* 0x0000801402007986 */ /* 0x020fe8000c115908 */
[----:B------:R-:W3:Y:S04]  /*28f0*/  LDS.128 R16, [UR5+0xc0] ;  /* 0x0000c005ff107984 */ /* 0x000ee80008000c00 */
[----:B------:R-:W-:Y:S04]  /*2900*/  STG.E.STRONG.SYS desc[UR8][R2.64+0x84], R21 ;  /* 0x0000841502007986 */ /* 0x000fe8000c115908 */
[----:B------:R-:W-:Y:S04]  /*2910*/  STG.E.STRONG.SYS desc[UR8][R2.64+0x88], R22 ;  /* 0x0000881602007986 */ /* 0x000fe8000c115908 */
[----:B------:R-:W-:Y:S04]  /*2920*/  STG.E.STRONG.SYS desc[UR8][R2.64+0x8c], R23 ;  /* 0x00008c1702007986 */ /* 0x000fe8000c115908 */
[----:B------:R-:W4:Y:S04]  /*2930*/  LDS.128 R20, [UR5+0xd0] ;  /* 0x0000d005ff147984 */ /* 0x000f280008000c00 */
[----:B0-----:R-:W-:Y:S04]  /*2940*/  STG.E.STRONG.SYS desc[UR8][R2.64+0x90], R12 ;  /* 0x0000900c02007986 */ /* 0x001fe8000c115908 */
[----:B------:R-:W0:Y:S04]  /*2950*/  LDS.128 R24, [UR5+0xe0] ;  /* 0x0000e005ff187984 */ /* 0x000e280008000c00 */
[----:B------:R-:W-:Y:S04]  /*2960*/  STG.E.STRONG.SYS desc[UR8][R2.64+0x94], R13 ;  /* 0x0000940d02007986 */ /* 0x000fe8000c115908 */
[----:B------:R-:W-:Y:S04]  /*2970*/  STG.E.STRONG.SYS desc[UR8][R2.64+0x98], R14 ;  /* 0x0000980e02007986 */ /* 0x000fe8000c115908 */
[----:B------:R-:W-:Y:S04]  /*2980*/  STG.E.STRONG.SYS desc[UR8][R2.64+0x9c], R15 ;  /* 0x00009c0f02007986 */ /* 0x000fe8000c115908 */
[----:B-1----:R-:W-:Y:S04]  /*2990*/  STG.E.STRONG.SYS desc[UR8][R2.64+0xa0], R4 ;  /* 0x0000a00402007986 */ /* 0x002fe8000c115908 */
[----:B------:R-:W1:Y:S04]  /*29a0*/  LDS.128 R12, [UR5+0xf0] ;  /* 0x0000f005ff0c7984 */ /* 0x000e680008000c00 */
[----:B------:R-:W-:Y:S04]  /*29b0*/  STG.E.STRONG.SYS desc[UR8][R2.64+0xa4], R5 ;  /* 0x0000a40502007986 */ /* 0x000fe8000c115908 */
[----:B------:R-:W-:Y:S04]  /*29c0*/  STG.E.STRONG.SYS desc[UR8][R2.64+0xa8], R6 ;  /* 0x0000a80602007986 */ /* 0x000fe8000c115908 */
[----:B------:R-:W-:Y:S04]  /*29d0*/  STG.E.STRONG.SYS desc[UR8][R2.64+0xac], R7 ;  /* 0x0000ac0702007986 */ /* 0x000fe8000c115908 */
[----:B--2---:R-:W-:Y:S04]  /*29e0*/  STG.E.STRONG.SYS desc[UR8][R2.64+0xb0], R8 ;  /* 0x0000b00802007986 */ /* 0x004fe8000c115908 */
[----:B------:R-:W2:Y:S04]  /*29f0*/  LDS.128 R4, [UR5+0x100] ;  /* 0x00010005ff047984 */ /* 0x000ea80008000c00 */
[----:B------:R-:W-:Y:S04]  /*2a00*/  STG.E.STRONG.SYS desc[UR8][R2.64+0xb4], R9 ;  /* 0x0000b40902007986 */ /* 0x000fe8000c115908 */
[----:B------:R-:W-:Y:S04]  /*2a10*/  STG.E.STRONG.SYS desc[UR8][R2.64+0xb8], R10 ;  /* 0x0000b80a02007986 */ /* 0x000fe8000c115908 */
[----:B------:R-:W-:Y:S04]  /*2a20*/  STG.E.STRONG.SYS desc[UR8][R2.64+0xbc], R11 ;  /* 0x0000bc0b02007986 */ /* 0x000fe8000c115908 */
[----:B------:R-:W5:Y:S01]  /*2a30*/  LDS.128 R8, [UR5+0x110] ;  /* 0x00011005ff087984 */ /* 0x000f620008000c00 */
[----:B------:R-:W-:-:S03]  /*2a40*/  UIADD3 UR5, UPT, UPT, UR5, 0x140, URZ ;  /* 0x0000014005057890 */ /* 0x000fc6000fffe0ff */
        /* <DEDUP_REMOVED lines=8> */
[----:B0-----:R-:W-:Y:S04]  /*2ad0*/  STG.E.STRONG.SYS desc[UR8][R2.64+0xe0], R24 ;  /* 0x0000e01802007986 */ /* 0x001fe8000c115908 */
[----:B------:R-:W-:Y:S04]  /*2ae0*/  STG.E.STRONG.SYS desc[UR8][R2.64+0xe4], R25 ;  /* 0x0000e41902007986 */ /* 0x000fe8000c115908 */
[----:B------:R-:W-:Y:S04]  /*2af0*/  STG.E.STRONG.SYS desc[UR8][R2.64+0xe8], R26 ;  /* 0x0000e81a02007986 */ /* 0x000fe8000c115908 */
[----:B------:R-:W-:Y:S04]  /*2b00*/  STG.E.STRONG.SYS desc[UR8][R2.64+0xec], R27 ;  /* 0x0000ec1b02007986 */ /* 0x000fe8000c115908 */
[----:B-1----:R-:W-:Y:S04]  /*2b10*/  STG.E.STRONG.SYS desc[UR8][R2.64+0xf0], R12 ;  /* 0x0000f00c02007986 */ /* 0x002fe8000c115908 */
[----:B------:R0:W-:Y:S04]  /*2b20*/  STG.E.STRONG.SYS desc[UR8][R2.64+0xf4], R13 ;  /* 0x0000f40d02007986 */ /* 0x0001e8000c115908 */
[----:B------:R1:W-:Y:S04]  /*2b30*/  STG.E.STRONG.SYS desc[UR8][R2.64+0xf8], R14 ;  /* 0x0000f80e02007986 */ /* 0x0003e8000c115908 */
[----:B------:R1:W-:Y:S04]  /*2b40*/  STG.E.STRONG.SYS desc[UR8][R2.64+0xfc], R15 ;  /* 0x0000fc0f02007986 */ /* 0x0003e8000c115908 */
[----:B--2---:R1:W-:Y:S01]  /*2b50*/  STG.E.STRONG.SYS desc[UR8][R2.64+0x100], R4 ;  /* 0x0001000402007986 */ /* 0x0043e2000c115908 */
[----:B0-----:R-:W-:-:S03]  /*2b60*/  IMAD.X R13, RZ, RZ, R3, P0 ;  /* 0x000000ffff0d7224 */ /* 0x001fc600000e0603 */
[----:B------:R1:W-:Y:S04]  /*2b70*/  STG.E.STRONG.SYS desc[UR8][R2.64+0x104], R5 ;  /* 0x0001040502007986 */ /* 0x0003e8000c115908 */
[----:B------:R1:W-:Y:S04]  /*2b80*/  STG.E.STRONG.SYS desc[UR8][R2.64+0x108], R6 ;  /* 0x0001080602007986 */ /* 0x0003e8000c115908 */
[----:B------:R1:W-:Y:S04]  /*2b90*/  STG.E.STRONG.SYS desc[UR8][R2.64+0x10c], R7 ;  /* 0x00010c0702007986 */ /* 0x0003e8000c115908 */
[----:B-----5:R1:W-:Y:S04]  /*2ba0*/  STG.E.STRONG.SYS desc[UR8][R2.64+0x110], R8 ;  /* 0x0001100802007986 */ /* 0x0203e8000c115908 */
[----:B------:R1:W-:Y:S04]  /*2bb0*/  STG.E.STRONG.SYS desc[UR8][R2.64+0x114], R9 ;  /* 0x0001140902007986 */ /* 0x0003e8000c115908 */
[----:B------:R1:W-:Y:S04]  /*2bc0*/  STG.E.STRONG.SYS desc[UR8][R2.64+0x118], R10 ;  /* 0x0001180a02007986 */ /* 0x0003e8000c115908 */
[----:B------:R1:W-:Y:S01]  /*2bd0*/  STG.E.STRONG.SYS desc[UR8][R2.64+0x11c], R11 ;  /* 0x00011c0b02007986 */ /* 0x0003e2000c115908 */
[----:B------:R-:W-:Y:S05]  /*2be0*/  BRA.U UP0, `(.L_x_5) ;  /* 0xfffffff900507547 */ /* 0x000fea000b83ffff */
[----:B------:R-:W-:Y:S05]  /*2bf0*/  EXIT ;  /* 0x000000000000794d */ /* 0x000fea0003800000 */
.L_x_6:
[----:B------:R-:W-:-:S00]  /*2c00*/  BRA `(.L_x_6) ;  /* 0xfffffffc00fc7947 */ /* 0x000fc0000383ffff */
[----:B------:R-:W-:-:S00]  /*2c10*/  NOP ;  /* 0x0000000000007918 */ /* 0x000fc00000000000 */
        /* <DEDUP_REMOVED lines=14> */
.L_x_7:


//--------------------- .nv.global.init           --------------------------
	.section	.nv.global.init,"aw",@progbits
	.align	4
.nv.global.init:
	.type		__cudart_i2opi_f,@object
	.size		__cudart_i2opi_f,(.L_0 - __cudart_i2opi_f)
__cudart_i2opi_f:
        /*0000*/ 	.byte	0x41, 0x90, 0x43, 0x3c, 0x99, 0x95, 0x62, 0xdb, 0xc0, 0xdd, 0x34, 0xf5, 0xd1, 0x57, 0x27, 0xfc
        /*0010*/ 	.byte	0x29, 0x15, 0x44, 0x4e, 0x6e, 0x83, 0xf9, 0xa2
.L_0:


//--------------------- .nv.shared._Z6anglesPVfS0_S0_S0_iiiiPVi --------------------------
	.section	.nv.shared._Z6anglesPVfS0_S0_S0_iiiiPVi,"aw",@nobits
	.sectionflags	@""
	.align	4
.nv.shared._Z6anglesPVfS0_S0_S0_iiiiPVi:
	.zero		3904


//--------------------- .nv.shared.reserved.0     --------------------------
	.section	.nv.shared.reserved.0,"aw",@nobits
	.weak		__nv_reservedSMEM_offset_0_alias
	.size		__nv_reservedSMEM_offset_0_alias, 0, 64
	.other		__nv_reservedSMEM_offset_0_alias,@"STO_CUDA_RESERVED_SHARED STV_DEFAULT"
__nv_reservedSMEM_offset_0_alias:
	.zero		0
	.zero		64


//--------------------- .nv.constant0._Z6anglesPVfS0_S0_S0_iiiiPVi --------------------------
	.section	.nv.constant0._Z6anglesPVfS0_S0_S0_iiiiPVi,"a",@progbits
	.sectionflags	@""
	.align	4
.nv.constant0._Z6anglesPVfS0_S0_S0_iiiiPVi:
	.zero		952


//--------------------- SYMBOLS --------------------------

	.type		.nv.reservedSmem.offset0,@object
	.size		.nv.reservedSmem.offset0,0x4
	.type		.nv.reservedSmem.cap,@object
	.size		.nv.reservedSmem.cap,0x4
